//
// Generated by NVIDIA NVVM Compiler
//
// Compiler Build ID: CL-36424714
// Cuda compilation tools, release 13.0, V13.0.88
// Based on NVVM 20.0.0
//

.version 9.0
.target sm_100
.address_size 64

	// .globl	_Z32normalize_csr_single_pass_kerneliPKiS0_PfPKfS3_
.extern .shared .align 16 .b8 sdata[];

.visible .entry _Z32normalize_csr_single_pass_kerneliPKiS0_PfPKfS3_(
	.param .u32 _Z32normalize_csr_single_pass_kerneliPKiS0_PfPKfS3__param_0,
	.param .u64 .ptr .align 1 _Z32normalize_csr_single_pass_kerneliPKiS0_PfPKfS3__param_1,
	.param .u64 .ptr .align 1 _Z32normalize_csr_single_pass_kerneliPKiS0_PfPKfS3__param_2,
	.param .u64 .ptr .align 1 _Z32normalize_csr_single_pass_kerneliPKiS0_PfPKfS3__param_3,
	.param .u64 .ptr .align 1 _Z32normalize_csr_single_pass_kerneliPKiS0_PfPKfS3__param_4,
	.param .u64 .ptr .align 1 _Z32normalize_csr_single_pass_kerneliPKiS0_PfPKfS3__param_5
)
{
	.reg .pred 	%p<12>;
	.reg .b32 	%r<32>;
	.reg .b32 	%f<42>;
	.reg .b64 	%rd<32>;

	ld.param.u32 	%r16, [_Z32normalize_csr_single_pass_kerneliPKiS0_PfPKfS3__param_0];
	ld.param.u64 	%rd10, [_Z32normalize_csr_single_pass_kerneliPKiS0_PfPKfS3__param_1];
	ld.param.u64 	%rd12, [_Z32normalize_csr_single_pass_kerneliPKiS0_PfPKfS3__param_2];
	ld.param.u64 	%rd13, [_Z32normalize_csr_single_pass_kerneliPKiS0_PfPKfS3__param_3];
	ld.param.u64 	%rd11, [_Z32normalize_csr_single_pass_kerneliPKiS0_PfPKfS3__param_4];
	ld.param.u64 	%rd14, [_Z32normalize_csr_single_pass_kerneliPKiS0_PfPKfS3__param_5];
	cvta.to.global.u64 	%rd1, %rd13;
	cvta.to.global.u64 	%rd2, %rd14;
	cvta.to.global.u64 	%rd3, %rd12;
	mov.u32 	%r17, %ctaid.x;
	mov.u32 	%r18, %ntid.x;
	mov.u32 	%r19, %tid.x;
	mad.lo.s32 	%r1, %r17, %r18, %r19;
	setp.ge.s32 	%p1, %r1, %r16;
	@%p1 bra 	$L__BB0_18;
	cvta.to.global.u64 	%rd15, %rd11;
	cvta.to.global.u64 	%rd16, %rd10;
	mul.wide.s32 	%rd17, %r1, 4;
	add.s64 	%rd18, %rd15, %rd17;
	ld.global.nc.f32 	%f1, [%rd18];
	add.s64 	%rd19, %rd16, %rd17;
	ld.global.nc.u32 	%r2, [%rd19];
	ld.global.nc.u32 	%r3, [%rd19+4];
	setp.ge.s32 	%p2, %r2, %r3;
	@%p2 bra 	$L__BB0_18;
	sub.s32 	%r20, %r3, %r2;
	and.b32  	%r4, %r20, 3;
	setp.eq.s32 	%p3, %r4, 0;
	mov.u32 	%r29, %r2;
	@%p3 bra 	$L__BB0_7;
	neg.s32 	%r27, %r4;
	mov.u32 	%r29, %r2;
$L__BB0_4:
	.pragma "nounroll";
	mul.wide.s32 	%rd4, %r29, 4;
	add.s64 	%rd20, %rd3, %rd4;
	ld.global.nc.u32 	%r21, [%rd20];
	mul.wide.s32 	%rd21, %r21, 4;
	add.s64 	%rd22, %rd2, %rd21;
	ld.global.nc.f32 	%f18, [%rd22];
	mul.f32 	%f2, %f1, %f18;
	setp.leu.f32 	%p4, %f2, 0f00000000;
	mov.f32 	%f37, 0f3F800000;
	@%p4 bra 	$L__BB0_6;
	sqrt.rn.f32 	%f37, %f2;
$L__BB0_6:
	add.s64 	%rd23, %rd1, %rd4;
	ld.global.f32 	%f19, [%rd23];
	div.rn.f32 	%f20, %f19, %f37;
	st.global.f32 	[%rd23], %f20;
	add.s32 	%r29, %r29, 1;
	add.s32 	%r27, %r27, 1;
	setp.ne.s32 	%p5, %r27, 0;
	@%p5 bra 	$L__BB0_4;
$L__BB0_7:
	sub.s32 	%r22, %r2, %r3;
	setp.gt.u32 	%p6, %r22, -4;
	@%p6 bra 	$L__BB0_18;
	sub.s32 	%r30, %r29, %r3;
	add.s64 	%rd5, %rd3, 8;
	add.s64 	%rd6, %rd1, 8;
$L__BB0_9:
	mul.wide.s32 	%rd7, %r29, 4;
	add.s64 	%rd8, %rd5, %rd7;
	ld.global.nc.u32 	%r23, [%rd8+-8];
	mul.wide.s32 	%rd24, %r23, 4;
	add.s64 	%rd25, %rd2, %rd24;
	ld.global.nc.f32 	%f22, [%rd25];
	mul.f32 	%f5, %f1, %f22;
	setp.leu.f32 	%p7, %f5, 0f00000000;
	mov.f32 	%f38, 0f3F800000;
	@%p7 bra 	$L__BB0_11;
	sqrt.rn.f32 	%f38, %f5;
$L__BB0_11:
	add.s64 	%rd9, %rd6, %rd7;
	ld.global.f32 	%f24, [%rd9+-8];
	div.rn.f32 	%f25, %f24, %f38;
	st.global.f32 	[%rd9+-8], %f25;
	ld.global.nc.u32 	%r24, [%rd8+-4];
	mul.wide.s32 	%rd26, %r24, 4;
	add.s64 	%rd27, %rd2, %rd26;
	ld.global.nc.f32 	%f26, [%rd27];
	mul.f32 	%f8, %f1, %f26;
	setp.leu.f32 	%p8, %f8, 0f00000000;
	mov.f32 	%f39, 0f3F800000;
	@%p8 bra 	$L__BB0_13;
	sqrt.rn.f32 	%f39, %f8;
$L__BB0_13:
	ld.global.f32 	%f28, [%rd9+-4];
	div.rn.f32 	%f29, %f28, %f39;
	st.global.f32 	[%rd9+-4], %f29;
	ld.global.nc.u32 	%r25, [%rd8];
	mul.wide.s32 	%rd28, %r25, 4;
	add.s64 	%rd29, %rd2, %rd28;
	ld.global.nc.f32 	%f30, [%rd29];
	mul.f32 	%f11, %f1, %f30;
	setp.leu.f32 	%p9, %f11, 0f00000000;
	mov.f32 	%f40, 0f3F800000;
	@%p9 bra 	$L__BB0_15;
	sqrt.rn.f32 	%f40, %f11;
$L__BB0_15:
	ld.global.f32 	%f32, [%rd9];
	div.rn.f32 	%f33, %f32, %f40;
	st.global.f32 	[%rd9], %f33;
	ld.global.nc.u32 	%r26, [%rd8+4];
	mul.wide.s32 	%rd30, %r26, 4;
	add.s64 	%rd31, %rd2, %rd30;
	ld.global.nc.f32 	%f34, [%rd31];
	mul.f32 	%f14, %f1, %f34;
	setp.leu.f32 	%p10, %f14, 0f00000000;
	mov.f32 	%f41, 0f3F800000;
	@%p10 bra 	$L__BB0_17;
	sqrt.rn.f32 	%f41, %f14;
$L__BB0_17:
	ld.global.f32 	%f35, [%rd9+4];
	div.rn.f32 	%f36, %f35, %f41;
	st.global.f32 	[%rd9+4], %f36;
	add.s32 	%r29, %r29, 4;
	add.s32 	%r30, %r30, 4;
	setp.ne.s32 	%p11, %r30, 0;
	@%p11 bra 	$L__BB0_9;
$L__BB0_18:
	ret;

}
	// .globl	_Z32normalize_coo_single_pass_kerneliPfPKiS1_PKfS3_
.visible .entry _Z32normalize_coo_single_pass_kerneliPfPKiS1_PKfS3_(
	.param .u32 _Z32normalize_coo_single_pass_kerneliPfPKiS1_PKfS3__param_0,
	.param .u64 .ptr .align 1 _Z32normalize_coo_single_pass_kerneliPfPKiS1_PKfS3__param_1,
	.param .u64 .ptr .align 1 _Z32normalize_coo_single_pass_kerneliPfPKiS1_PKfS3__param_2,
	.param .u64 .ptr .align 1 _Z32normalize_coo_single_pass_kerneliPfPKiS1_PKfS3__param_3,
	.param .u64 .ptr .align 1 _Z32normalize_coo_single_pass_kerneliPfPKiS1_PKfS3__param_4,
	.param .u64 .ptr .align 1 _Z32normalize_coo_single_pass_kerneliPfPKiS1_PKfS3__param_5
)
{
	.reg .pred 	%p<3>;
	.reg .b32 	%r<8>;
	.reg .b32 	%f<10>;
	.reg .b64 	%rd<20>;

	ld.param.u32 	%r2, [_Z32normalize_coo_single_pass_kerneliPfPKiS1_PKfS3__param_0];
	ld.param.u64 	%rd1, [_Z32normalize_coo_single_pass_kerneliPfPKiS1_PKfS3__param_1];
	ld.param.u64 	%rd2, [_Z32normalize_coo_single_pass_kerneliPfPKiS1_PKfS3__param_2];
	ld.param.u64 	%rd3, [_Z32normalize_coo_single_pass_kerneliPfPKiS1_PKfS3__param_3];
	ld.param.u64 	%rd4, [_Z32normalize_coo_single_pass_kerneliPfPKiS1_PKfS3__param_4];
	ld.param.u64 	%rd5, [_Z32normalize_coo_single_pass_kerneliPfPKiS1_PKfS3__param_5];
	mov.u32 	%r3, %ctaid.x;
	mov.u32 	%r4, %ntid.x;
	mov.u32 	%r5, %tid.x;
	mad.lo.s32 	%r1, %r3, %r4, %r5;
	setp.ge.s32 	%p1, %r1, %r2;
	@%p1 bra 	$L__BB1_4;
	cvta.to.global.u64 	%rd6, %rd2;
	cvta.to.global.u64 	%rd7, %rd3;
	cvta.to.global.u64 	%rd8, %rd4;
	cvta.to.global.u64 	%rd9, %rd5;
	mul.wide.s32 	%rd10, %r1, 4;
	add.s64 	%rd11, %rd6, %rd10;
	ld.global.nc.u32 	%r6, [%rd11];
	add.s64 	%rd12, %rd7, %rd10;
	ld.global.nc.u32 	%r7, [%rd12];
	mul.wide.s32 	%rd13, %r6, 4;
	add.s64 	%rd14, %rd8, %rd13;
	ld.global.nc.f32 	%f5, [%rd14];
	mul.wide.s32 	%rd15, %r7, 4;
	add.s64 	%rd16, %rd9, %rd15;
	ld.global.nc.f32 	%f6, [%rd16];
	mul.f32 	%f1, %f5, %f6;
	setp.leu.f32 	%p2, %f1, 0f00000000;
	mov.f32 	%f9, 0f3F800000;
	@%p2 bra 	$L__BB1_3;
	sqrt.rn.f32 	%f9, %f1;
$L__BB1_3:
	cvta.to.global.u64 	%rd17, %rd1;
	add.s64 	%rd19, %rd17, %rd10;
	ld.global.f32 	%f7, [%rd19];
	div.rn.f32 	%f8, %f7, %f9;
	st.global.f32 	[%rd19], %f8;
$L__BB1_4:
	ret;

}
	// .globl	_Z24assign_from_cross_kerneliiPKfiS0_S0_PiPf
.visible .entry _Z24assign_from_cross_kerneliiPKfiS0_S0_PiPf(
	.param .u32 _Z24assign_from_cross_kerneliiPKfiS0_S0_PiPf_param_0,
	.param .u32 _Z24assign_from_cross_kerneliiPKfiS0_S0_PiPf_param_1,
	.param .u64 .ptr .align 1 _Z24assign_from_cross_kerneliiPKfiS0_S0_PiPf_param_2,
	.param .u32 _Z24assign_from_cross_kerneliiPKfiS0_S0_PiPf_param_3,
	.param .u64 .ptr .align 1 _Z24assign_from_cross_kerneliiPKfiS0_S0_PiPf_param_4,
	.param .u64 .ptr .align 1 _Z24assign_from_cross_kerneliiPKfiS0_S0_PiPf_param_5,
	.param .u64 .ptr .align 1 _Z24assign_from_cross_kerneliiPKfiS0_S0_PiPf_param_6,
	.param .u64 .ptr .align 1 _Z24assign_from_cross_kerneliiPKfiS0_S0_PiPf_param_7
)
{
	.reg .pred 	%p<27>;
	.reg .b32 	%r<71>;
	.reg .b32 	%f<114>;
	.reg .b64 	%rd<61>;

	ld.param.u32 	%r26, [_Z24assign_from_cross_kerneliiPKfiS0_S0_PiPf_param_0];
	ld.param.u32 	%r24, [_Z24assign_from_cross_kerneliiPKfiS0_S0_PiPf_param_1];
	ld.param.u64 	%rd15, [_Z24assign_from_cross_kerneliiPKfiS0_S0_PiPf_param_2];
	ld.param.u32 	%r25, [_Z24assign_from_cross_kerneliiPKfiS0_S0_PiPf_param_3];
	ld.param.u64 	%rd12, [_Z24assign_from_cross_kerneliiPKfiS0_S0_PiPf_param_4];
	ld.param.u64 	%rd16, [_Z24assign_from_cross_kerneliiPKfiS0_S0_PiPf_param_5];
	ld.param.u64 	%rd13, [_Z24assign_from_cross_kerneliiPKfiS0_S0_PiPf_param_6];
	ld.param.u64 	%rd14, [_Z24assign_from_cross_kerneliiPKfiS0_S0_PiPf_param_7];
	cvta.to.global.u64 	%rd1, %rd16;
	cvta.to.global.u64 	%rd2, %rd15;
	mov.u32 	%r27, %ctaid.x;
	mov.u32 	%r28, %ntid.x;
	mov.u32 	%r29, %tid.x;
	mad.lo.s32 	%r1, %r27, %r28, %r29;
	setp.ge.s32 	%p1, %r1, %r26;
	@%p1 bra 	$L__BB2_15;
	setp.lt.s32 	%p2, %r24, 1;
	mov.b32 	%r70, 0;
	mov.f32 	%f113, 0f7F800000;
	@%p2 bra 	$L__BB2_13;
	cvt.s64.s32 	%rd3, %r25;
	cvt.s64.s32 	%rd4, %r1;
	cvta.to.global.u64 	%rd17, %rd12;
	mul.wide.s32 	%rd18, %r1, 4;
	add.s64 	%rd19, %rd17, %rd18;
	ld.global.nc.f32 	%f1, [%rd19];
	and.b32  	%r2, %r24, 7;
	setp.lt.u32 	%p3, %r24, 8;
	mov.f32 	%f113, 0f7F800000;
	mov.b32 	%r65, 0;
	mov.u32 	%r70, %r65;
	@%p3 bra 	$L__BB2_5;
	and.b32  	%r65, %r24, 2147483640;
	shl.b64 	%rd20, %rd4, 2;
	add.s64 	%rd60, %rd2, %rd20;
	shl.b64 	%rd6, %rd3, 5;
	add.s64 	%rd59, %rd1, 16;
	mov.f32 	%f113, 0f7F800000;
	mov.b32 	%r59, 0;
	mov.u32 	%r70, %r59;
$L__BB2_4:
	.pragma "nounroll";
	ld.global.nc.f32 	%f18, [%rd60];
	ld.global.nc.f32 	%f19, [%rd59+-16];
	add.f32 	%f20, %f1, %f19;
	add.f32 	%f21, %f18, %f18;
	sub.f32 	%f22, %f20, %f21;
	setp.lt.f32 	%p4, %f22, %f113;
	selp.f32 	%f23, %f22, %f113, %p4;
	selp.b32 	%r34, %r59, %r70, %p4;
	shl.b64 	%rd21, %rd3, 2;
	add.s64 	%rd22, %rd60, %rd21;
	ld.global.nc.f32 	%f24, [%rd22];
	ld.global.nc.f32 	%f25, [%rd59+-12];
	add.f32 	%f26, %f1, %f25;
	add.f32 	%f27, %f24, %f24;
	sub.f32 	%f28, %f26, %f27;
	setp.lt.f32 	%p5, %f28, %f23;
	selp.f32 	%f29, %f28, %f23, %p5;
	add.s32 	%r35, %r59, 1;
	selp.b32 	%r36, %r35, %r34, %p5;
	add.s64 	%rd23, %rd22, %rd21;
	ld.global.nc.f32 	%f30, [%rd23];
	ld.global.nc.f32 	%f31, [%rd59+-8];
	add.f32 	%f32, %f1, %f31;
	add.f32 	%f33, %f30, %f30;
	sub.f32 	%f34, %f32, %f33;
	setp.lt.f32 	%p6, %f34, %f29;
	selp.f32 	%f35, %f34, %f29, %p6;
	add.s32 	%r37, %r59, 2;
	selp.b32 	%r38, %r37, %r36, %p6;
	add.s64 	%rd24, %rd23, %rd21;
	ld.global.nc.f32 	%f36, [%rd24];
	ld.global.nc.f32 	%f37, [%rd59+-4];
	add.f32 	%f38, %f1, %f37;
	add.f32 	%f39, %f36, %f36;
	sub.f32 	%f40, %f38, %f39;
	setp.lt.f32 	%p7, %f40, %f35;
	selp.f32 	%f41, %f40, %f35, %p7;
	add.s32 	%r39, %r59, 3;
	selp.b32 	%r40, %r39, %r38, %p7;
	add.s64 	%rd25, %rd24, %rd21;
	ld.global.nc.f32 	%f42, [%rd25];
	ld.global.nc.f32 	%f43, [%rd59];
	add.f32 	%f44, %f1, %f43;
	add.f32 	%f45, %f42, %f42;
	sub.f32 	%f46, %f44, %f45;
	setp.lt.f32 	%p8, %f46, %f41;
	selp.f32 	%f47, %f46, %f41, %p8;
	add.s32 	%r41, %r59, 4;
	selp.b32 	%r42, %r41, %r40, %p8;
	add.s64 	%rd26, %rd25, %rd21;
	ld.global.nc.f32 	%f48, [%rd26];
	ld.global.nc.f32 	%f49, [%rd59+4];
	add.f32 	%f50, %f1, %f49;
	add.f32 	%f51, %f48, %f48;
	sub.f32 	%f52, %f50, %f51;
	setp.lt.f32 	%p9, %f52, %f47;
	selp.f32 	%f53, %f52, %f47, %p9;
	add.s32 	%r43, %r59, 5;
	selp.b32 	%r44, %r43, %r42, %p9;
	add.s64 	%rd27, %rd26, %rd21;
	ld.global.nc.f32 	%f54, [%rd27];
	ld.global.nc.f32 	%f55, [%rd59+8];
	add.f32 	%f56, %f1, %f55;
	add.f32 	%f57, %f54, %f54;
	sub.f32 	%f58, %f56, %f57;
	setp.lt.f32 	%p10, %f58, %f53;
	selp.f32 	%f59, %f58, %f53, %p10;
	add.s32 	%r45, %r59, 6;
	selp.b32 	%r46, %r45, %r44, %p10;
	add.s64 	%rd28, %rd27, %rd21;
	ld.global.nc.f32 	%f60, [%rd28];
	ld.global.nc.f32 	%f61, [%rd59+12];
	add.f32 	%f62, %f1, %f61;
	add.f32 	%f63, %f60, %f60;
	sub.f32 	%f64, %f62, %f63;
	setp.lt.f32 	%p11, %f64, %f59;
	selp.f32 	%f113, %f64, %f59, %p11;
	add.s32 	%r47, %r59, 7;
	selp.b32 	%r70, %r47, %r46, %p11;
	add.s64 	%rd60, %rd60, %rd6;
	add.s64 	%rd59, %rd59, 32;
	add.s32 	%r59, %r59, 8;
	setp.ne.s32 	%p12, %r59, %r65;
	@%p12 bra 	$L__BB2_4;
$L__BB2_5:
	setp.eq.s32 	%p13, %r2, 0;
	@%p13 bra 	$L__BB2_13;
	and.b32  	%r11, %r24, 3;
	setp.lt.u32 	%p14, %r2, 4;
	@%p14 bra 	$L__BB2_8;
	cvt.u64.u32 	%rd29, %r65;
	mad.lo.s64 	%rd30, %rd29, %rd3, %rd4;
	shl.b64 	%rd31, %rd30, 2;
	add.s64 	%rd32, %rd2, %rd31;
	ld.global.nc.f32 	%f66, [%rd32];
	mul.wide.u32 	%rd33, %r65, 4;
	add.s64 	%rd34, %rd1, %rd33;
	ld.global.nc.f32 	%f67, [%rd34];
	add.f32 	%f68, %f1, %f67;
	add.f32 	%f69, %f66, %f66;
	sub.f32 	%f70, %f68, %f69;
	setp.lt.f32 	%p15, %f70, %f113;
	selp.f32 	%f71, %f70, %f113, %p15;
	selp.b32 	%r49, %r65, %r70, %p15;
	add.s32 	%r50, %r65, 1;
	shl.b64 	%rd35, %rd3, 2;
	add.s64 	%rd36, %rd32, %rd35;
	ld.global.nc.f32 	%f72, [%rd36];
	ld.global.nc.f32 	%f73, [%rd34+4];
	add.f32 	%f74, %f1, %f73;
	add.f32 	%f75, %f72, %f72;
	sub.f32 	%f76, %f74, %f75;
	setp.lt.f32 	%p16, %f76, %f71;
	selp.f32 	%f77, %f76, %f71, %p16;
	selp.b32 	%r51, %r50, %r49, %p16;
	add.s32 	%r52, %r65, 2;
	add.s64 	%rd37, %rd36, %rd35;
	ld.global.nc.f32 	%f78, [%rd37];
	ld.global.nc.f32 	%f79, [%rd34+8];
	add.f32 	%f80, %f1, %f79;
	add.f32 	%f81, %f78, %f78;
	sub.f32 	%f82, %f80, %f81;
	setp.lt.f32 	%p17, %f82, %f77;
	selp.f32 	%f83, %f82, %f77, %p17;
	selp.b32 	%r53, %r52, %r51, %p17;
	add.s32 	%r54, %r65, 3;
	add.s64 	%rd38, %rd37, %rd35;
	ld.global.nc.f32 	%f84, [%rd38];
	ld.global.nc.f32 	%f85, [%rd34+12];
	add.f32 	%f86, %f1, %f85;
	add.f32 	%f87, %f84, %f84;
	sub.f32 	%f88, %f86, %f87;
	setp.lt.f32 	%p18, %f88, %f83;
	selp.f32 	%f113, %f88, %f83, %p18;
	selp.b32 	%r70, %r54, %r53, %p18;
	add.s32 	%r65, %r65, 4;
$L__BB2_8:
	setp.eq.s32 	%p19, %r11, 0;
	@%p19 bra 	$L__BB2_13;
	setp.eq.s32 	%p20, %r11, 1;
	@%p20 bra 	$L__BB2_11;
	cvt.u64.u32 	%rd39, %r65;
	mad.lo.s64 	%rd40, %rd39, %rd3, %rd4;
	shl.b64 	%rd41, %rd40, 2;
	add.s64 	%rd42, %rd2, %rd41;
	ld.global.nc.f32 	%f90, [%rd42];
	mul.wide.u32 	%rd43, %r65, 4;
	add.s64 	%rd44, %rd1, %rd43;
	ld.global.nc.f32 	%f91, [%rd44];
	add.f32 	%f92, %f1, %f91;
	add.f32 	%f93, %f90, %f90;
	sub.f32 	%f94, %f92, %f93;
	setp.lt.f32 	%p21, %f94, %f113;
	selp.f32 	%f95, %f94, %f113, %p21;
	selp.b32 	%r56, %r65, %r70, %p21;
	add.s32 	%r57, %r65, 1;
	shl.b64 	%rd45, %rd3, 2;
	add.s64 	%rd46, %rd42, %rd45;
	ld.global.nc.f32 	%f96, [%rd46];
	ld.global.nc.f32 	%f97, [%rd44+4];
	add.f32 	%f98, %f1, %f97;
	add.f32 	%f99, %f96, %f96;
	sub.f32 	%f100, %f98, %f99;
	setp.lt.f32 	%p22, %f100, %f95;
	selp.f32 	%f113, %f100, %f95, %p22;
	selp.b32 	%r70, %r57, %r56, %p22;
	add.s32 	%r65, %r65, 2;
$L__BB2_11:
	and.b32  	%r58, %r24, 1;
	setp.eq.b32 	%p23, %r58, 1;
	not.pred 	%p24, %p23;
	@%p24 bra 	$L__BB2_13;
	cvt.u64.u32 	%rd47, %r65;
	mad.lo.s64 	%rd48, %rd47, %rd3, %rd4;
	shl.b64 	%rd49, %rd48, 2;
	add.s64 	%rd50, %rd2, %rd49;
	ld.global.nc.f32 	%f101, [%rd50];
	mul.wide.u32 	%rd51, %r65, 4;
	add.s64 	%rd52, %rd1, %rd51;
	ld.global.nc.f32 	%f102, [%rd52];
	add.f32 	%f103, %f1, %f102;
	add.f32 	%f104, %f101, %f101;
	sub.f32 	%f105, %f103, %f104;
	setp.lt.f32 	%p25, %f105, %f113;
	selp.f32 	%f113, %f105, %f113, %p25;
	selp.b32 	%r70, %r65, %r70, %p25;
$L__BB2_13:
	cvta.to.global.u64 	%rd53, %rd13;
	mul.wide.s32 	%rd54, %r1, 4;
	add.s64 	%rd55, %rd53, %rd54;
	st.global.u32 	[%rd55], %r70;
	setp.eq.s64 	%p26, %rd14, 0;
	@%p26 bra 	$L__BB2_15;
	cvta.to.global.u64 	%rd56, %rd14;
	add.s64 	%rd58, %rd56, %rd54;
	st.global.f32 	[%rd58], %f113;
$L__BB2_15:
	ret;

}
	// .globl	_Z27partial_block_update_kernelPKfiiPKiiPfiPi
.visible .entry _Z27partial_block_update_kernelPKfiiPKiiPfiPi(
	.param .u64 .ptr .align 1 _Z27partial_block_update_kernelPKfiiPKiiPfiPi_param_0,
	.param .u32 _Z27partial_block_update_kernelPKfiiPKiiPfiPi_param_1,
	.param .u32 _Z27partial_block_update_kernelPKfiiPKiiPfiPi_param_2,
	.param .u64 .ptr .align 1 _Z27partial_block_update_kernelPKfiiPKiiPfiPi_param_3,
	.param .u32 _Z27partial_block_update_kernelPKfiiPKiiPfiPi_param_4,
	.param .u64 .ptr .align 1 _Z27partial_block_update_kernelPKfiiPKiiPfiPi_param_5,
	.param .u32 _Z27partial_block_update_kernelPKfiiPKiiPfiPi_param_6,
	.param .u64 .ptr .align 1 _Z27partial_block_update_kernelPKfiiPKiiPfiPi_param_7
)
{
	.reg .pred 	%p<73>;
	.reg .b32 	%r<237>;
	.reg .b32 	%f<61>;
	.reg .b64 	%rd<74>;

	ld.param.u64 	%rd19, [_Z27partial_block_update_kernelPKfiiPKiiPfiPi_param_0];
	ld.param.u32 	%r88, [_Z27partial_block_update_kernelPKfiiPKiiPfiPi_param_1];
	ld.param.u32 	%r89, [_Z27partial_block_update_kernelPKfiiPKiiPfiPi_param_2];
	ld.param.u64 	%rd18, [_Z27partial_block_update_kernelPKfiiPKiiPfiPi_param_3];
	ld.param.u32 	%r90, [_Z27partial_block_update_kernelPKfiiPKiiPfiPi_param_4];
	ld.param.u64 	%rd20, [_Z27partial_block_update_kernelPKfiiPKiiPfiPi_param_5];
	ld.param.u64 	%rd21, [_Z27partial_block_update_kernelPKfiiPKiiPfiPi_param_7];
	cvta.to.global.u64 	%rd1, %rd19;
	cvta.to.global.u64 	%rd2, %rd20;
	cvta.to.global.u64 	%rd3, %rd21;
	mul.lo.s32 	%r1, %r90, %r89;
	mov.u32 	%r2, %tid.x;
	mov.u32 	%r3, %ntid.x;
	setp.ge.s32 	%p1, %r2, %r1;
	@%p1 bra 	$L__BB3_5;
	add.s32 	%r92, %r2, %r3;
	max.u32 	%r93, %r1, %r92;
	setp.lt.u32 	%p2, %r92, %r1;
	selp.u32 	%r94, 1, 0, %p2;
	add.s32 	%r95, %r92, %r94;
	sub.s32 	%r96, %r93, %r95;
	div.u32 	%r97, %r96, %r3;
	add.s32 	%r4, %r97, %r94;
	and.b32  	%r98, %r4, 3;
	setp.eq.s32 	%p3, %r98, 3;
	mov.u32 	%r216, %r2;
	@%p3 bra 	$L__BB3_4;
	add.s32 	%r100, %r4, 1;
	and.b32  	%r5, %r100, 3;
	mov.b32 	%r215, 0;
	mov.u32 	%r216, %r2;
$L__BB3_3:
	.pragma "nounroll";
	shl.b32 	%r101, %r216, 2;
	mov.u32 	%r102, sdata;
	add.s32 	%r103, %r102, %r101;
	mov.b32 	%r104, 0;
	st.shared.u32 	[%r103], %r104;
	add.s32 	%r216, %r216, %r3;
	add.s32 	%r215, %r215, 1;
	setp.ne.s32 	%p4, %r215, %r5;
	@%p4 bra 	$L__BB3_3;
$L__BB3_4:
	setp.lt.u32 	%p5, %r4, 3;
	@%p5 bra 	$L__BB3_5;
	bra.uni 	$L__BB3_111;
$L__BB3_5:
	shl.b32 	%r113, %r1, 2;
	mov.u32 	%r114, sdata;
	add.s32 	%r11, %r114, %r113;
	setp.ge.s32 	%p7, %r2, %r90;
	@%p7 bra 	$L__BB3_11;
	add.s32 	%r115, %r2, %r3;
	max.u32 	%r116, %r90, %r115;
	setp.lt.u32 	%p8, %r115, %r90;
	selp.u32 	%r117, 1, 0, %p8;
	add.s32 	%r118, %r115, %r117;
	sub.s32 	%r119, %r116, %r118;
	div.u32 	%r120, %r119, %r3;
	add.s32 	%r12, %r120, %r117;
	and.b32  	%r121, %r12, 3;
	setp.eq.s32 	%p9, %r121, 3;
	mov.u32 	%r219, %r2;
	@%p9 bra 	$L__BB3_9;
	add.s32 	%r123, %r12, 1;
	and.b32  	%r13, %r123, 3;
	mov.b32 	%r218, 0;
	mov.u32 	%r219, %r2;
$L__BB3_8:
	.pragma "nounroll";
	shl.b32 	%r124, %r219, 2;
	add.s32 	%r125, %r11, %r124;
	mov.b32 	%r126, 0;
	st.shared.u32 	[%r125], %r126;
	add.s32 	%r219, %r219, %r3;
	add.s32 	%r218, %r218, 1;
	setp.ne.s32 	%p10, %r218, %r13;
	@%p10 bra 	$L__BB3_8;
$L__BB3_9:
	setp.lt.u32 	%p11, %r12, 3;
	@%p11 bra 	$L__BB3_11;
$L__BB3_10:
	shl.b32 	%r127, %r219, 2;
	add.s32 	%r128, %r11, %r127;
	mov.b32 	%r129, 0;
	st.shared.u32 	[%r128], %r129;
	shl.b32 	%r130, %r3, 2;
	add.s32 	%r131, %r128, %r130;
	st.shared.u32 	[%r131], %r129;
	add.s32 	%r132, %r131, %r130;
	st.shared.u32 	[%r132], %r129;
	add.s32 	%r133, %r132, %r130;
	st.shared.u32 	[%r133], %r129;
	add.s32 	%r219, %r130, %r219;
	setp.lt.s32 	%p12, %r219, %r90;
	@%p12 bra 	$L__BB3_10;
$L__BB3_11:
	bar.sync 	0;
	mov.u32 	%r134, %ctaid.x;
	mad.lo.s32 	%r23, %r134, %r3, %r2;
	setp.ge.s32 	%p13, %r23, %r88;
	@%p13 bra 	$L__BB3_24;
	cvt.s64.s32 	%rd4, %r23;
	cvta.to.global.u64 	%rd22, %rd18;
	mul.wide.s32 	%rd23, %r23, 4;
	add.s64 	%rd24, %rd22, %rd23;
	ld.global.nc.u32 	%r24, [%rd24];
	shl.b32 	%r135, %r24, 2;
	add.s32 	%r136, %r11, %r135;
	atom.shared.add.u32 	%r137, [%r136], 1;
	setp.lt.s32 	%p14, %r89, 1;
	@%p14 bra 	$L__BB3_24;
	cvt.s64.s32 	%rd5, %r88;
	setp.lt.u32 	%p15, %r89, 8;
	mov.b32 	%r224, 0;
	@%p15 bra 	$L__BB3_16;
	mov.b32 	%r222, 0;
	shl.b64 	%rd29, %rd5, 2;
	shl.b32 	%r144, %r90, 2;
$L__BB3_15:
	.pragma "nounroll";
	cvt.u64.u32 	%rd25, %r222;
	mad.lo.s64 	%rd26, %rd25, %rd5, %rd4;
	shl.b64 	%rd27, %rd26, 2;
	add.s64 	%rd28, %rd1, %rd27;
	ld.global.nc.f32 	%f16, [%rd28];
	mad.lo.s32 	%r140, %r222, %r90, %r24;
	shl.b32 	%r141, %r140, 2;
	add.s32 	%r143, %r114, %r141;
	atom.shared.add.f32 	%f17, [%r143], %f16;
	add.s64 	%rd30, %rd28, %rd29;
	ld.global.nc.f32 	%f18, [%rd30];
	add.s32 	%r145, %r143, %r144;
	atom.shared.add.f32 	%f19, [%r145], %f18;
	add.s64 	%rd31, %rd30, %rd29;
	ld.global.nc.f32 	%f20, [%rd31];
	add.s32 	%r146, %r145, %r144;
	atom.shared.add.f32 	%f21, [%r146], %f20;
	add.s64 	%rd32, %rd31, %rd29;
	ld.global.nc.f32 	%f22, [%rd32];
	add.s32 	%r147, %r146, %r144;
	atom.shared.add.f32 	%f23, [%r147], %f22;
	add.s64 	%rd33, %rd32, %rd29;
	ld.global.nc.f32 	%f24, [%rd33];
	add.s32 	%r148, %r147, %r144;
	atom.shared.add.f32 	%f25, [%r148], %f24;
	add.s64 	%rd34, %rd33, %rd29;
	ld.global.nc.f32 	%f26, [%rd34];
	add.s32 	%r149, %r148, %r144;
	atom.shared.add.f32 	%f27, [%r149], %f26;
	add.s64 	%rd35, %rd34, %rd29;
	ld.global.nc.f32 	%f28, [%rd35];
	add.s32 	%r150, %r149, %r144;
	atom.shared.add.f32 	%f29, [%r150], %f28;
	add.s64 	%rd36, %rd35, %rd29;
	ld.global.nc.f32 	%f30, [%rd36];
	add.s32 	%r151, %r150, %r144;
	atom.shared.add.f32 	%f31, [%r151], %f30;
	add.s32 	%r222, %r222, 8;
	and.b32  	%r224, %r89, 2147483640;
	setp.ne.s32 	%p16, %r222, %r224;
	@%p16 bra 	$L__BB3_15;
$L__BB3_16:
	and.b32  	%r29, %r89, 7;
	setp.eq.s32 	%p17, %r29, 0;
	@%p17 bra 	$L__BB3_24;
	and.b32  	%r30, %r89, 3;
	setp.lt.u32 	%p18, %r29, 4;
	@%p18 bra 	$L__BB3_19;
	cvt.u64.u32 	%rd37, %r224;
	mad.lo.s64 	%rd38, %rd37, %rd5, %rd4;
	shl.b64 	%rd39, %rd38, 2;
	add.s64 	%rd40, %rd1, %rd39;
	ld.global.nc.f32 	%f32, [%rd40];
	mad.lo.s32 	%r152, %r224, %r90, %r24;
	shl.b32 	%r153, %r152, 2;
	mov.u32 	%r154, sdata;
	add.s32 	%r155, %r154, %r153;
	atom.shared.add.f32 	%f33, [%r155], %f32;
	shl.b64 	%rd41, %rd5, 2;
	add.s64 	%rd42, %rd40, %rd41;
	ld.global.nc.f32 	%f34, [%rd42];
	shl.b32 	%r156, %r90, 2;
	add.s32 	%r157, %r155, %r156;
	atom.shared.add.f32 	%f35, [%r157], %f34;
	add.s64 	%rd43, %rd42, %rd41;
	ld.global.nc.f32 	%f36, [%rd43];
	add.s32 	%r158, %r157, %r156;
	atom.shared.add.f32 	%f37, [%r158], %f36;
	add.s64 	%rd44, %rd43, %rd41;
	ld.global.nc.f32 	%f38, [%rd44];
	add.s32 	%r159, %r158, %r156;
	atom.shared.add.f32 	%f39, [%r159], %f38;
	add.s32 	%r224, %r224, 4;
$L__BB3_19:
	setp.eq.s32 	%p19, %r30, 0;
	@%p19 bra 	$L__BB3_24;
	setp.eq.s32 	%p20, %r30, 1;
	@%p20 bra 	$L__BB3_22;
	cvt.u64.u32 	%rd45, %r224;
	mad.lo.s64 	%rd46, %rd45, %rd5, %rd4;
	shl.b64 	%rd47, %rd46, 2;
	add.s64 	%rd48, %rd1, %rd47;
	ld.global.nc.f32 	%f40, [%rd48];
	mad.lo.s32 	%r160, %r224, %r90, %r24;
	shl.b32 	%r161, %r160, 2;
	mov.u32 	%r162, sdata;
	add.s32 	%r163, %r162, %r161;
	atom.shared.add.f32 	%f41, [%r163], %f40;
	shl.b64 	%rd49, %rd5, 2;
	add.s64 	%rd50, %rd48, %rd49;
	ld.global.nc.f32 	%f42, [%rd50];
	shl.b32 	%r164, %r90, 2;
	add.s32 	%r165, %r163, %r164;
	atom.shared.add.f32 	%f43, [%r165], %f42;
	add.s32 	%r224, %r224, 2;
$L__BB3_22:
	and.b32  	%r166, %r89, 1;
	setp.eq.b32 	%p21, %r166, 1;
	not.pred 	%p22, %p21;
	@%p22 bra 	$L__BB3_24;
	cvt.u64.u32 	%rd51, %r224;
	mad.lo.s64 	%rd52, %rd51, %rd5, %rd4;
	shl.b64 	%rd53, %rd52, 2;
	add.s64 	%rd54, %rd1, %rd53;
	ld.global.nc.f32 	%f44, [%rd54];
	mad.lo.s32 	%r167, %r224, %r90, %r24;
	shl.b32 	%r168, %r167, 2;
	mov.u32 	%r169, sdata;
	add.s32 	%r170, %r169, %r168;
	atom.shared.add.f32 	%f45, [%r170], %f44;
$L__BB3_24:
	bar.sync 	0;
	setp.ne.s32 	%p23, %r2, 0;
	@%p23 bra 	$L__BB3_110;
	setp.lt.s32 	%p24, %r89, 1;
	@%p24 bra 	$L__BB3_69;
	ld.param.u32 	%r213, [_Z27partial_block_update_kernelPKfiiPKiiPfiPi_param_6];
	setp.lt.s32 	%p25, %r90, 1;
	cvt.s64.s32 	%rd6, %r213;
	@%p25 bra 	$L__BB3_69;
	add.s32 	%r35, %r90, -1;
	and.b32  	%r36, %r90, 7;
	and.b32  	%r37, %r90, 3;
	and.b32  	%r38, %r90, 2147483640;
	and.b32  	%r39, %r90, 1;
	neg.s32 	%r40, %r38;
	shl.b32 	%r41, %r90, 2;
	mov.b32 	%r226, 0;
$L__BB3_28:
	setp.lt.u32 	%p26, %r35, 7;
	mul.lo.s32 	%r43, %r226, %r90;
	cvt.u64.u32 	%rd7, %r226;
	mov.b32 	%r230, 0;
	@%p26 bra 	$L__BB3_47;
	cvt.u32.u64 	%r173, %rd7;
	mov.u32 	%r174, sdata;
	mad.lo.s32 	%r175, %r41, %r173, %r174;
	add.s32 	%r227, %r175, 16;
	mul.lo.s64 	%rd55, %rd6, %rd7;
	shl.b64 	%rd56, %rd55, 2;
	add.s64 	%rd57, %rd2, %rd56;
	add.s64 	%rd72, %rd57, 16;
	mov.u32 	%r228, %r40;
$L__BB3_30:
	.pragma "nounroll";
	ld.shared.f32 	%f1, [%r227+-16];
	setp.eq.f32 	%p27, %f1, 0f00000000;
	@%p27 bra 	$L__BB3_32;
	atom.global.add.f32 	%f46, [%rd72+-16], %f1;
$L__BB3_32:
	ld.shared.f32 	%f2, [%r227+-12];
	setp.eq.f32 	%p28, %f2, 0f00000000;
	@%p28 bra 	$L__BB3_34;
	atom.global.add.f32 	%f47, [%rd72+-12], %f2;
$L__BB3_34:
	ld.shared.f32 	%f3, [%r227+-8];
	setp.eq.f32 	%p29, %f3, 0f00000000;
	@%p29 bra 	$L__BB3_36;
	atom.global.add.f32 	%f48, [%rd72+-8], %f3;
$L__BB3_36:
	ld.shared.f32 	%f4, [%r227+-4];
	setp.eq.f32 	%p30, %f4, 0f00000000;
	@%p30 bra 	$L__BB3_38;
	atom.global.add.f32 	%f49, [%rd72+-4], %f4;
$L__BB3_38:
	ld.shared.f32 	%f5, [%r227];
	setp.eq.f32 	%p31, %f5, 0f00000000;
	@%p31 bra 	$L__BB3_40;
	atom.global.add.f32 	%f50, [%rd72], %f5;
$L__BB3_40:
	ld.shared.f32 	%f6, [%r227+4];
	setp.eq.f32 	%p32, %f6, 0f00000000;
	@%p32 bra 	$L__BB3_42;
	atom.global.add.f32 	%f51, [%rd72+4], %f6;
$L__BB3_42:
	ld.shared.f32 	%f7, [%r227+8];
	setp.eq.f32 	%p33, %f7, 0f00000000;
	@%p33 bra 	$L__BB3_44;
	atom.global.add.f32 	%f52, [%rd72+8], %f7;
$L__BB3_44:
	ld.shared.f32 	%f8, [%r227+12];
	setp.eq.f32 	%p34, %f8, 0f00000000;
	@%p34 bra 	$L__BB3_46;
	atom.global.add.f32 	%f53, [%rd72+12], %f8;
$L__BB3_46:
	add.s32 	%r228, %r228, 8;
	add.s32 	%r227, %r227, 32;
	add.s64 	%rd72, %rd72, 32;
	setp.ne.s32 	%p35, %r228, 0;
	mov.u32 	%r230, %r38;
	@%p35 bra 	$L__BB3_30;
$L__BB3_47:
	setp.eq.s32 	%p36, %r36, 0;
	@%p36 bra 	$L__BB3_68;
	add.s32 	%r176, %r36, -1;
	setp.lt.u32 	%p37, %r176, 3;
	@%p37 bra 	$L__BB3_58;
	add.s32 	%r177, %r230, %r43;
	shl.b32 	%r178, %r177, 2;
	mov.u32 	%r179, sdata;
	add.s32 	%r50, %r179, %r178;
	ld.shared.f32 	%f9, [%r50];
	setp.eq.f32 	%p38, %f9, 0f00000000;
	cvt.u64.u32 	%rd58, %r230;
	mad.lo.s64 	%rd59, %rd7, %rd6, %rd58;
	shl.b64 	%rd60, %rd59, 2;
	add.s64 	%rd11, %rd2, %rd60;
	@%p38 bra 	$L__BB3_51;
	atom.global.add.f32 	%f54, [%rd11], %f9;
$L__BB3_51:
	ld.shared.f32 	%f10, [%r50+4];
	setp.eq.f32 	%p39, %f10, 0f00000000;
	@%p39 bra 	$L__BB3_53;
	atom.global.add.f32 	%f55, [%rd11+4], %f10;
$L__BB3_53:
	ld.shared.f32 	%f11, [%r50+8];
	setp.eq.f32 	%p40, %f11, 0f00000000;
	@%p40 bra 	$L__BB3_55;
	atom.global.add.f32 	%f56, [%rd11+8], %f11;
$L__BB3_55:
	ld.shared.f32 	%f12, [%r50+12];
	setp.eq.f32 	%p41, %f12, 0f00000000;
	@%p41 bra 	$L__BB3_57;
	atom.global.add.f32 	%f57, [%rd11+12], %f12;
$L__BB3_57:
	add.s32 	%r230, %r230, 4;
$L__BB3_58:
	setp.eq.s32 	%p42, %r37, 0;
	@%p42 bra 	$L__BB3_68;
	setp.eq.s32 	%p43, %r37, 1;
	@%p43 bra 	$L__BB3_65;
	add.s32 	%r180, %r230, %r43;
	shl.b32 	%r181, %r180, 2;
	mov.u32 	%r182, sdata;
	add.s32 	%r53, %r182, %r181;
	ld.shared.f32 	%f13, [%r53];
	setp.eq.f32 	%p44, %f13, 0f00000000;
	cvt.u64.u32 	%rd61, %r230;
	mad.lo.s64 	%rd62, %rd7, %rd6, %rd61;
	shl.b64 	%rd63, %rd62, 2;
	add.s64 	%rd12, %rd2, %rd63;
	@%p44 bra 	$L__BB3_62;
	atom.global.add.f32 	%f58, [%rd12], %f13;
$L__BB3_62:
	ld.shared.f32 	%f14, [%r53+4];
	setp.eq.f32 	%p45, %f14, 0f00000000;
	@%p45 bra 	$L__BB3_64;
	atom.global.add.f32 	%f59, [%rd12+4], %f14;
$L__BB3_64:
	add.s32 	%r230, %r230, 2;
$L__BB3_65:
	setp.eq.s32 	%p46, %r39, 0;
	@%p46 bra 	$L__BB3_68;
	add.s32 	%r183, %r230, %r43;
	shl.b32 	%r184, %r183, 2;
	mov.u32 	%r185, sdata;
	add.s32 	%r186, %r185, %r184;
	ld.shared.f32 	%f15, [%r186];
	setp.eq.f32 	%p47, %f15, 0f00000000;
	@%p47 bra 	$L__BB3_68;
	cvt.u64.u32 	%rd64, %r230;
	mad.lo.s64 	%rd65, %rd7, %rd6, %rd64;
	shl.b64 	%rd66, %rd65, 2;
	add.s64 	%rd67, %rd2, %rd66;
	atom.global.add.f32 	%f60, [%rd67], %f15;
$L__BB3_68:
	cvt.u32.u64 	%r187, %rd7;
	add.s32 	%r226, %r187, 1;
	setp.ne.s32 	%p48, %r226, %r89;
	@%p48 bra 	$L__BB3_28;
$L__BB3_69:
	setp.lt.s32 	%p49, %r90, 1;
	@%p49 bra 	$L__BB3_110;
	add.s32 	%r189, %r90, -1;
	and.b32  	%r57, %r90, 7;
	setp.lt.u32 	%p50, %r189, 7;
	mov.b32 	%r235, 0;
	@%p50 bra 	$L__BB3_89;
	and.b32  	%r235, %r90, 2147483640;
	neg.s32 	%r233, %r235;
	shl.b32 	%r190, %r1, 2;
	mov.u32 	%r191, sdata;
	add.s32 	%r192, %r190, %r191;
	add.s32 	%r232, %r192, 16;
	add.s64 	%rd73, %rd3, 16;
$L__BB3_72:
	.pragma "nounroll";
	ld.shared.u32 	%r63, [%r232+-16];
	setp.eq.s32 	%p51, %r63, 0;
	@%p51 bra 	$L__BB3_74;
	atom.global.add.u32 	%r193, [%rd73+-16], %r63;
$L__BB3_74:
	ld.shared.u32 	%r64, [%r232+-12];
	setp.eq.s32 	%p52, %r64, 0;
	@%p52 bra 	$L__BB3_76;
	atom.global.add.u32 	%r194, [%rd73+-12], %r64;
$L__BB3_76:
	ld.shared.u32 	%r65, [%r232+-8];
	setp.eq.s32 	%p53, %r65, 0;
	@%p53 bra 	$L__BB3_78;
	atom.global.add.u32 	%r195, [%rd73+-8], %r65;
$L__BB3_78:
	ld.shared.u32 	%r66, [%r232+-4];
	setp.eq.s32 	%p54, %r66, 0;
	@%p54 bra 	$L__BB3_80;
	atom.global.add.u32 	%r196, [%rd73+-4], %r66;
$L__BB3_80:
	ld.shared.u32 	%r67, [%r232];
	setp.eq.s32 	%p55, %r67, 0;
	@%p55 bra 	$L__BB3_82;
	atom.global.add.u32 	%r197, [%rd73], %r67;
$L__BB3_82:
	ld.shared.u32 	%r68, [%r232+4];
	setp.eq.s32 	%p56, %r68, 0;
	@%p56 bra 	$L__BB3_84;
	atom.global.add.u32 	%r198, [%rd73+4], %r68;
$L__BB3_84:
	ld.shared.u32 	%r69, [%r232+8];
	setp.eq.s32 	%p57, %r69, 0;
	@%p57 bra 	$L__BB3_86;
	atom.global.add.u32 	%r199, [%rd73+8], %r69;
$L__BB3_86:
	ld.shared.u32 	%r70, [%r232+12];
	setp.eq.s32 	%p58, %r70, 0;
	@%p58 bra 	$L__BB3_88;
	atom.global.add.u32 	%r200, [%rd73+12], %r70;
$L__BB3_88:
	add.s32 	%r233, %r233, 8;
	add.s32 	%r232, %r232, 32;
	add.s64 	%rd73, %rd73, 32;
	setp.ne.s32 	%p59, %r233, 0;
	@%p59 bra 	$L__BB3_72;
$L__BB3_89:
	setp.eq.s32 	%p60, %r57, 0;
	@%p60 bra 	$L__BB3_110;
	and.b32  	%r74, %r90, 3;
	setp.lt.u32 	%p61, %r57, 4;
	@%p61 bra 	$L__BB3_100;
	shl.b32 	%r201, %r235, 2;
	add.s32 	%r75, %r11, %r201;
	ld.shared.u32 	%r76, [%r75];
	setp.eq.s32 	%p62, %r76, 0;
	mul.wide.u32 	%rd68, %r235, 4;
	add.s64 	%rd16, %rd3, %rd68;
	@%p62 bra 	$L__BB3_93;
	atom.global.add.u32 	%r202, [%rd16], %r76;
$L__BB3_93:
	ld.shared.u32 	%r77, [%r75+4];
	setp.eq.s32 	%p63, %r77, 0;
	@%p63 bra 	$L__BB3_95;
	atom.global.add.u32 	%r203, [%rd16+4], %r77;
$L__BB3_95:
	ld.shared.u32 	%r78, [%r75+8];
	setp.eq.s32 	%p64, %r78, 0;
	@%p64 bra 	$L__BB3_97;
	atom.global.add.u32 	%r204, [%rd16+8], %r78;
$L__BB3_97:
	ld.shared.u32 	%r79, [%r75+12];
	setp.eq.s32 	%p65, %r79, 0;
	@%p65 bra 	$L__BB3_99;
	atom.global.add.u32 	%r205, [%rd16+12], %r79;
$L__BB3_99:
	add.s32 	%r235, %r235, 4;
$L__BB3_100:
	setp.eq.s32 	%p66, %r74, 0;
	@%p66 bra 	$L__BB3_110;
	setp.eq.s32 	%p67, %r74, 1;
	@%p67 bra 	$L__BB3_107;
	shl.b32 	%r206, %r235, 2;
	add.s32 	%r82, %r11, %r206;
	ld.shared.u32 	%r83, [%r82];
	setp.eq.s32 	%p68, %r83, 0;
	mul.wide.u32 	%rd69, %r235, 4;
	add.s64 	%rd17, %rd3, %rd69;
	@%p68 bra 	$L__BB3_104;
	atom.global.add.u32 	%r207, [%rd17], %r83;
$L__BB3_104:
	ld.shared.u32 	%r84, [%r82+4];
	setp.eq.s32 	%p69, %r84, 0;
	@%p69 bra 	$L__BB3_106;
	atom.global.add.u32 	%r208, [%rd17+4], %r84;
$L__BB3_106:
	add.s32 	%r235, %r235, 2;
$L__BB3_107:
	and.b32  	%r209, %r90, 1;
	setp.eq.b32 	%p70, %r209, 1;
	not.pred 	%p71, %p70;
	@%p71 bra 	$L__BB3_110;
	shl.b32 	%r210, %r235, 2;
	add.s32 	%r211, %r11, %r210;
	ld.shared.u32 	%r87, [%r211];
	setp.eq.s32 	%p72, %r87, 0;
	@%p72 bra 	$L__BB3_110;
	mul.wide.u32 	%rd70, %r235, 4;
	add.s64 	%rd71, %rd3, %rd70;
	atom.global.add.u32 	%r212, [%rd71], %r87;
$L__BB3_110:
	ret;
$L__BB3_111:
	shl.b32 	%r105, %r216, 2;
	mov.u32 	%r106, sdata;
	add.s32 	%r107, %r106, %r105;
	mov.b32 	%r108, 0;
	st.shared.u32 	[%r107], %r108;
	shl.b32 	%r109, %r3, 2;
	add.s32 	%r110, %r107, %r109;
	st.shared.u32 	[%r110], %r108;
	add.s32 	%r111, %r110, %r109;
	st.shared.u32 	[%r111], %r108;
	add.s32 	%r112, %r111, %r109;
	st.shared.u32 	[%r112], %r108;
	add.s32 	%r216, %r109, %r216;
	setp.lt.s32 	%p6, %r216, %r1;
	@%p6 bra 	$L__BB3_111;
	bra.uni 	$L__BB3_5;

}
	// .globl	_Z30update_centroids_atomic_kernelPKfiiPKiiPfiPi
.visible .entry _Z30update_centroids_atomic_kernelPKfiiPKiiPfiPi(
	.param .u64 .ptr .align 1 _Z30update_centroids_atomic_kernelPKfiiPKiiPfiPi_param_0,
	.param .u32 _Z30update_centroids_atomic_kernelPKfiiPKiiPfiPi_param_1,
	.param .u32 _Z30update_centroids_atomic_kernelPKfiiPKiiPfiPi_param_2,
	.param .u64 .ptr .align 1 _Z30update_centroids_atomic_kernelPKfiiPKiiPfiPi_param_3,
	.param .u32 _Z30update_centroids_atomic_kernelPKfiiPKiiPfiPi_param_4,
	.param .u64 .ptr .align 1 _Z30update_centroids_atomic_kernelPKfiiPKiiPfiPi_param_5,
	.param .u32 _Z30update_centroids_atomic_kernelPKfiiPKiiPfiPi_param_6,
	.param .u64 .ptr .align 1 _Z30update_centroids_atomic_kernelPKfiiPKiiPfiPi_param_7
)
{
	.reg .pred 	%p<11>;
	.reg .b32 	%r<28>;
	.reg .b32 	%f<31>;
	.reg .b64 	%rd<78>;

	ld.param.u64 	%rd15, [_Z30update_centroids_atomic_kernelPKfiiPKiiPfiPi_param_0];
	ld.param.u32 	%r13, [_Z30update_centroids_atomic_kernelPKfiiPKiiPfiPi_param_1];
	ld.param.u32 	%r14, [_Z30update_centroids_atomic_kernelPKfiiPKiiPfiPi_param_2];
	ld.param.u64 	%rd13, [_Z30update_centroids_atomic_kernelPKfiiPKiiPfiPi_param_3];
	ld.param.u64 	%rd16, [_Z30update_centroids_atomic_kernelPKfiiPKiiPfiPi_param_5];
	ld.param.u32 	%r15, [_Z30update_centroids_atomic_kernelPKfiiPKiiPfiPi_param_6];
	ld.param.u64 	%rd14, [_Z30update_centroids_atomic_kernelPKfiiPKiiPfiPi_param_7];
	cvta.to.global.u64 	%rd1, %rd16;
	cvta.to.global.u64 	%rd2, %rd15;
	mov.u32 	%r16, %ctaid.x;
	mov.u32 	%r17, %ntid.x;
	mov.u32 	%r18, %tid.x;
	mad.lo.s32 	%r1, %r16, %r17, %r18;
	setp.ge.s32 	%p1, %r1, %r13;
	@%p1 bra 	$L__BB4_13;
	cvta.to.global.u64 	%rd17, %rd13;
	cvta.to.global.u64 	%rd18, %rd14;
	cvt.s64.s32 	%rd3, %r1;
	mul.wide.s32 	%rd19, %r1, 4;
	add.s64 	%rd20, %rd17, %rd19;
	ld.global.nc.u32 	%r19, [%rd20];
	cvt.s64.s32 	%rd4, %r19;
	mul.wide.s32 	%rd21, %r19, 4;
	add.s64 	%rd22, %rd18, %rd21;
	atom.global.add.u32 	%r20, [%rd22], 1;
	setp.lt.s32 	%p2, %r14, 1;
	@%p2 bra 	$L__BB4_13;
	cvt.s64.s32 	%rd5, %r13;
	cvt.s64.s32 	%rd6, %r15;
	and.b32  	%r2, %r14, 7;
	setp.lt.u32 	%p3, %r14, 8;
	mov.b32 	%r26, 0;
	@%p3 bra 	$L__BB4_5;
	and.b32  	%r26, %r14, 2147483640;
	neg.s32 	%r24, %r26;
	shl.b64 	%rd23, %rd4, 2;
	add.s64 	%rd77, %rd1, %rd23;
	shl.b64 	%rd24, %rd3, 2;
	add.s64 	%rd76, %rd2, %rd24;
$L__BB4_4:
	.pragma "nounroll";
	ld.global.nc.f32 	%f1, [%rd76];
	atom.global.add.f32 	%f2, [%rd77], %f1;
	shl.b64 	%rd25, %rd5, 2;
	add.s64 	%rd26, %rd76, %rd25;
	ld.global.nc.f32 	%f3, [%rd26];
	shl.b64 	%rd27, %rd6, 2;
	add.s64 	%rd28, %rd77, %rd27;
	atom.global.add.f32 	%f4, [%rd28], %f3;
	add.s64 	%rd29, %rd26, %rd25;
	ld.global.nc.f32 	%f5, [%rd29];
	add.s64 	%rd30, %rd28, %rd27;
	atom.global.add.f32 	%f6, [%rd30], %f5;
	add.s64 	%rd31, %rd29, %rd25;
	ld.global.nc.f32 	%f7, [%rd31];
	add.s64 	%rd32, %rd30, %rd27;
	atom.global.add.f32 	%f8, [%rd32], %f7;
	add.s64 	%rd33, %rd31, %rd25;
	ld.global.nc.f32 	%f9, [%rd33];
	add.s64 	%rd34, %rd32, %rd27;
	atom.global.add.f32 	%f10, [%rd34], %f9;
	add.s64 	%rd35, %rd33, %rd25;
	ld.global.nc.f32 	%f11, [%rd35];
	add.s64 	%rd36, %rd34, %rd27;
	atom.global.add.f32 	%f12, [%rd36], %f11;
	add.s64 	%rd37, %rd35, %rd25;
	ld.global.nc.f32 	%f13, [%rd37];
	add.s64 	%rd38, %rd36, %rd27;
	atom.global.add.f32 	%f14, [%rd38], %f13;
	add.s64 	%rd39, %rd37, %rd25;
	ld.global.nc.f32 	%f15, [%rd39];
	add.s64 	%rd40, %rd38, %rd27;
	atom.global.add.f32 	%f16, [%rd40], %f15;
	add.s32 	%r24, %r24, 8;
	shl.b64 	%rd41, %rd6, 5;
	add.s64 	%rd77, %rd77, %rd41;
	shl.b64 	%rd42, %rd5, 5;
	add.s64 	%rd76, %rd76, %rd42;
	setp.ne.s32 	%p4, %r24, 0;
	@%p4 bra 	$L__BB4_4;
$L__BB4_5:
	setp.eq.s32 	%p5, %r2, 0;
	@%p5 bra 	$L__BB4_13;
	and.b32  	%r8, %r14, 3;
	setp.lt.u32 	%p6, %r2, 4;
	@%p6 bra 	$L__BB4_8;
	cvt.u64.u32 	%rd43, %r26;
	mad.lo.s64 	%rd44, %rd43, %rd5, %rd3;
	shl.b64 	%rd45, %rd44, 2;
	add.s64 	%rd46, %rd2, %rd45;
	ld.global.nc.f32 	%f17, [%rd46];
	mad.lo.s64 	%rd47, %rd43, %rd6, %rd4;
	shl.b64 	%rd48, %rd47, 2;
	add.s64 	%rd49, %rd1, %rd48;
	atom.global.add.f32 	%f18, [%rd49], %f17;
	shl.b64 	%rd50, %rd5, 2;
	add.s64 	%rd51, %rd46, %rd50;
	ld.global.nc.f32 	%f19, [%rd51];
	shl.b64 	%rd52, %rd6, 2;
	add.s64 	%rd53, %rd49, %rd52;
	atom.global.add.f32 	%f20, [%rd53], %f19;
	add.s64 	%rd54, %rd51, %rd50;
	ld.global.nc.f32 	%f21, [%rd54];
	add.s64 	%rd55, %rd53, %rd52;
	atom.global.add.f32 	%f22, [%rd55], %f21;
	add.s64 	%rd56, %rd54, %rd50;
	ld.global.nc.f32 	%f23, [%rd56];
	add.s64 	%rd57, %rd55, %rd52;
	atom.global.add.f32 	%f24, [%rd57], %f23;
	add.s32 	%r26, %r26, 4;
$L__BB4_8:
	setp.eq.s32 	%p7, %r8, 0;
	@%p7 bra 	$L__BB4_13;
	setp.eq.s32 	%p8, %r8, 1;
	@%p8 bra 	$L__BB4_11;
	cvt.u64.u32 	%rd58, %r26;
	mad.lo.s64 	%rd59, %rd58, %rd5, %rd3;
	shl.b64 	%rd60, %rd59, 2;
	add.s64 	%rd61, %rd2, %rd60;
	ld.global.nc.f32 	%f25, [%rd61];
	mad.lo.s64 	%rd62, %rd58, %rd6, %rd4;
	shl.b64 	%rd63, %rd62, 2;
	add.s64 	%rd64, %rd1, %rd63;
	atom.global.add.f32 	%f26, [%rd64], %f25;
	shl.b64 	%rd65, %rd5, 2;
	add.s64 	%rd66, %rd61, %rd65;
	ld.global.nc.f32 	%f27, [%rd66];
	shl.b64 	%rd67, %rd6, 2;
	add.s64 	%rd68, %rd64, %rd67;
	atom.global.add.f32 	%f28, [%rd68], %f27;
	add.s32 	%r26, %r26, 2;
$L__BB4_11:
	and.b32  	%r23, %r14, 1;
	setp.eq.b32 	%p9, %r23, 1;
	not.pred 	%p10, %p9;
	@%p10 bra 	$L__BB4_13;
	cvt.u64.u32 	%rd69, %r26;
	mad.lo.s64 	%rd70, %rd69, %rd5, %rd3;
	shl.b64 	%rd71, %rd70, 2;
	add.s64 	%rd72, %rd2, %rd71;
	ld.global.nc.f32 	%f29, [%rd72];
	mad.lo.s64 	%rd73, %rd69, %rd6, %rd4;
	shl.b64 	%rd74, %rd73, 2;
	add.s64 	%rd75, %rd1, %rd74;
	atom.global.add.f32 	%f30, [%rd75], %f29;
$L__BB4_13:
	ret;

}
	// .globl	_Z25finalize_centroids_kernelPfiiPKi
.visible .entry _Z25finalize_centroids_kernelPfiiPKi(
	.param .u64 .ptr .align 1 _Z25finalize_centroids_kernelPfiiPKi_param_0,
	.param .u32 _Z25finalize_centroids_kernelPfiiPKi_param_1,
	.param .u32 _Z25finalize_centroids_kernelPfiiPKi_param_2,
	.param .u64 .ptr .align 1 _Z25finalize_centroids_kernelPfiiPKi_param_3
)
{
	.reg .pred 	%p<3>;
	.reg .b32 	%r<11>;
	.reg .b32 	%f<4>;
	.reg .b64 	%rd<12>;

	ld.param.u64 	%rd2, [_Z25finalize_centroids_kernelPfiiPKi_param_0];
	ld.param.u32 	%r3, [_Z25finalize_centroids_kernelPfiiPKi_param_1];
	ld.param.u32 	%r4, [_Z25finalize_centroids_kernelPfiiPKi_param_2];
	ld.param.u64 	%rd3, [_Z25finalize_centroids_kernelPfiiPKi_param_3];
	mov.u32 	%r5, %ctaid.x;
	mov.u32 	%r6, %ntid.x;
	mov.u32 	%r7, %tid.x;
	mad.lo.s32 	%r1, %r5, %r6, %r7;
	mul.lo.s32 	%r8, %r4, %r3;
	setp.ge.s32 	%p1, %r1, %r8;
	@%p1 bra 	$L__BB5_3;
	cvta.to.global.u64 	%rd4, %rd3;
	rem.s32 	%r9, %r1, %r3;
	cvt.s64.s32 	%rd1, %r9;
	mul.wide.s32 	%rd5, %r9, 4;
	add.s64 	%rd6, %rd4, %rd5;
	ld.global.nc.u32 	%r2, [%rd6];
	setp.lt.s32 	%p2, %r2, 1;
	@%p2 bra 	$L__BB5_3;
	div.s32 	%r10, %r1, %r3;
	mul.wide.s32 	%rd7, %r10, %r3;
	add.s64 	%rd8, %rd7, %rd1;
	cvta.to.global.u64 	%rd9, %rd2;
	shl.b64 	%rd10, %rd8, 2;
	add.s64 	%rd11, %rd9, %rd10;
	ld.global.f32 	%f1, [%rd11];
	cvt.rn.f32.u32 	%f2, %r2;
	div.rn.f32 	%f3, %f1, %f2;
	st.global.f32 	[%rd11], %f3;
$L__BB5_3:
	ret;

}


// ===== COMPILED SASS (sm_100) =====

	.target	sm_100

	.elftype	@"ET_EXEC"


//--------------------- .note.nv.tkinfo           --------------------------
	.section	.note.nv.tkinfo,"",@"SHT_NOTE"
	.sectionflags	@"SHF_NOTE_NV_TKINFO"
	.tkinfo
        /*0018*/ 	.word	0x00000002
        /*0030*/ 	.string	""
        /*0030*/ 	.string	"ptxas"
        /*0030*/ 	.string	"Cuda compilation tools, release 13.0, V13.0.88"
        /*0030*/ 	.string	"Build cuda_13.0.r13.0/compiler.36424714_0"
        /*0030*/ 	.string	"-arch sm_100 -m 64 "



//--------------------- .note.nv.cuinfo           --------------------------
	.section	.note.nv.cuinfo,"",@"SHT_NOTE"
	.sectionflags	@"SHF_NOTE_NV_CUINFO"
        /*0018*/ 	.short	0x0002
        /*001a*/ 	.short	0x0064
        /*001c*/ 	.short	0x0082
	.zero		2


//--------------------- .nv.info                  --------------------------
	.section	.nv.info,"",@"SHT_CUDA_INFO"
	.align	4


	//----- nvinfo : EIATTR_REGCOUNT
	.align		4
        /*0000*/ 	.byte	0x04, 0x2f
        /*0002*/ 	.short	(.L_1 - .L_0)
	.align		4
.L_0:
        /*0004*/ 	.word	index@(_Z32normalize_csr_single_pass_kerneliPKiS0_PfPKfS3_)
        /*0008*/ 	.word	0x0000001b


	//----- nvinfo : EIATTR_FRAME_SIZE
	.align		4
.L_1:
        /*000c*/ 	.byte	0x04, 0x11
        /*000e*/ 	.short	(.L_3 - .L_2)
	.align		4
.L_2:
        /*0010*/ 	.word	index@($__internal_4_$__cuda_sm3x_div_rn_noftz_f32_slowpath)
        /*0014*/ 	.word	0x00000000


	//----- nvinfo : EIATTR_FRAME_SIZE
	.align		4
.L_3:
        /*0018*/ 	.byte	0x04, 0x11
        /*001a*/ 	.short	(.L_5 - .L_4)
	.align		4
.L_4:
        /*001c*/ 	.word	index@($__internal_3_$__cuda_sm20_sqrt_rn_f32_slowpath)
        /*0020*/ 	.word	0x00000000


	//----- nvinfo : EIATTR_FRAME_SIZE
	.align		4
.L_5:
        /*0024*/ 	.byte	0x04, 0x11
        /*0026*/ 	.short	(.L_7 - .L_6)
	.align		4
.L_6:
        /*0028*/ 	.word	index@(_Z32normalize_csr_single_pass_kerneliPKiS0_PfPKfS3_)
        /*002c*/ 	.word	0x00000000


	//----- nvinfo : EIATTR_REGCOUNT
	.align		4
.L_7:
        /*0030*/ 	.byte	0x04, 0x2f
        /*0032*/ 	.short	(.L_9 - .L_8)
	.align		4
.L_8:
        /*0034*/ 	.word	index@(_Z32normalize_coo_single_pass_kerneliPfPKiS1_PKfS3_)
        /*0038*/ 	.word	0x00000010


	//----- nvinfo : EIATTR_FRAME_SIZE
	.align		4
.L_9:
        /*003c*/ 	.byte	0x04, 0x11
        /*003e*/ 	.short	(.L_11 - .L_10)
	.align		4
.L_10:
        /*0040*/ 	.word	index@($__internal_2_$__cuda_sm3x_div_rn_noftz_f32_slowpath)
        /*0044*/ 	.word	0x00000000


	//----- nvinfo : EIATTR_FRAME_SIZE
	.align		4
.L_11:
        /*0048*/ 	.byte	0x04, 0x11
        /*004a*/ 	.short	(.L_13 - .L_12)
	.align		4
.L_12:
        /*004c*/ 	.word	index@($__internal_1_$__cuda_sm20_sqrt_rn_f32_slowpath)
        /*0050*/ 	.word	0x00000000


	//----- nvinfo : EIATTR_FRAME_SIZE
	.align		4
.L_13:
        /*0054*/ 	.byte	0x04, 0x11
        /*0056*/ 	.short	(.L_15 - .L_14)
	.align		4
.L_14:
        /*0058*/ 	.word	index@(_Z32normalize_coo_single_pass_kerneliPfPKiS1_PKfS3_)
        /*005c*/ 	.word	0x00000000


	//----- nvinfo : EIATTR_REGCOUNT
	.align		4
.L_15:
        /*0060*/ 	.byte	0x04, 0x2f
        /*0062*/ 	.short	(.L_17 - .L_16)
	.align		4
.L_16:
        /*0064*/ 	.word	index@(_Z24assign_from_cross_kerneliiPKfiS0_S0_PiPf)
        /*0068*/ 	.word	0x00000020


	//----- nvinfo : EIATTR_FRAME_SIZE
	.align		4
.L_17:
        /*006c*/ 	.byte	0x04, 0x11
        /*006e*/ 	.short	(.L_19 - .L_18)
	.align		4
.L_18:
        /*0070*/ 	.word	index@(_Z24assign_from_cross_kerneliiPKfiS0_S0_PiPf)
        /*0074*/ 	.word	0x00000000


	//----- nvinfo : EIATTR_REGCOUNT
	.align		4
.L_19:
        /*0078*/ 	.byte	0x04, 0x2f
        /*007a*/ 	.short	(.L_21 - .L_20)
	.align		4
.L_20:
        /*007c*/ 	.word	index@(_Z27partial_block_update_kernelPKfiiPKiiPfiPi)
        /*0080*/ 	.word	0x00000020


	//----- nvinfo : EIATTR_FRAME_SIZE
	.align		4
.L_21:
        /*0084*/ 	.byte	0x04, 0x11
        /*0086*/ 	.short	(.L_23 - .L_22)
	.align		4
.L_22:
        /*0088*/ 	.word	index@(_Z27partial_block_update_kernelPKfiiPKiiPfiPi)
        /*008c*/ 	.word	0x00000000


	//----- nvinfo : EIATTR_REGCOUNT
	.align		4
.L_23:
        /*0090*/ 	.byte	0x04, 0x2f
        /*0092*/ 	.short	(.L_25 - .L_24)
	.align		4
.L_24:
        /*0094*/ 	.word	index@(_Z30update_centroids_atomic_kernelPKfiiPKiiPfiPi)
        /*0098*/ 	.word	0x00000020


	//----- nvinfo : EIATTR_FRAME_SIZE
	.align		4
.L_25:
        /*009c*/ 	.byte	0x04, 0x11
        /*009e*/ 	.short	(.L_27 - .L_26)
	.align		4
.L_26:
        /*00a0*/ 	.word	index@(_Z30update_centroids_atomic_kernelPKfiiPKiiPfiPi)
        /*00a4*/ 	.word	0x00000000


	//----- nvinfo : EIATTR_REGCOUNT
	.align		4
.L_27:
        /*00a8*/ 	.byte	0x04, 0x2f
        /*00aa*/ 	.short	(.L_29 - .L_28)
	.align		4
.L_28:
        /*00ac*/ 	.word	index@(_Z25finalize_centroids_kernelPfiiPKi)
        /*00b0*/ 	.word	0x00000010


	//----- nvinfo : EIATTR_FRAME_SIZE
	.align		4
.L_29:
        /*00b4*/ 	.byte	0x04, 0x11
        /*00b6*/ 	.short	(.L_31 - .L_30)
	.align		4
.L_30:
        /*00b8*/ 	.word	index@($__internal_0_$__cuda_sm3x_div_rn_noftz_f32_slowpath)
        /*00bc*/ 	.word	0x00000000


	//----- nvinfo : EIATTR_FRAME_SIZE
	.align		4
.L_31:
        /*00c0*/ 	.byte	0x04, 0x11
        /*00c2*/ 	.short	(.L_33 - .L_32)
	.align		4
.L_32:
        /*00c4*/ 	.word	index@(_Z25finalize_centroids_kernelPfiiPKi)
        /*00c8*/ 	.word	0x00000000


	//----- nvinfo : EIATTR_MIN_STACK_SIZE
	.align		4
.L_33:
        /*00cc*/ 	.byte	0x04, 0x12
        /*00ce*/ 	.short	(.L_35 - .L_34)
	.align		4
.L_34:
        /*00d0*/ 	.word	index@(_Z25finalize_centroids_kernelPfiiPKi)
        /*00d4*/ 	.word	0x00000000


	//----- nvinfo : EIATTR_MIN_STACK_SIZE
	.align		4
.L_35:
        /*00d8*/ 	.byte	0x04, 0x12
        /*00da*/ 	.short	(.L_37 - .L_36)
	.align		4
.L_36:
        /*00dc*/ 	.word	index@(_Z30update_centroids_atomic_kernelPKfiiPKiiPfiPi)
        /*00e0*/ 	.word	0x00000000


	//----- nvinfo : EIATTR_MIN_STACK_SIZE
	.align		4
.L_37:
        /*00e4*/ 	.byte	0x04, 0x12
        /*00e6*/ 	.short	(.L_39 - .L_38)
	.align		4
.L_38:
        /*00e8*/ 	.word	index@(_Z27partial_block_update_kernelPKfiiPKiiPfiPi)
        /*00ec*/ 	.word	0x00000000


	//----- nvinfo : EIATTR_MIN_STACK_SIZE
	.align		4
.L_39:
        /*00f0*/ 	.byte	0x04, 0x12
        /*00f2*/ 	.short	(.L_41 - .L_40)
	.align		4
.L_40:
        /*00f4*/ 	.word	index@(_Z24assign_from_cross_kerneliiPKfiS0_S0_PiPf)
        /*00f8*/ 	.word	0x00000000


	//----- nvinfo : EIATTR_MIN_STACK_SIZE
	.align		4
.L_41:
        /*00fc*/ 	.byte	0x04, 0x12
        /*00fe*/ 	.short	(.L_43 - .L_42)
	.align		4
.L_42:
        /*0100*/ 	.word	index@(_Z32normalize_coo_single_pass_kerneliPfPKiS1_PKfS3_)
        /*0104*/ 	.word	0x00000000


	//----- nvinfo : EIATTR_MIN_STACK_SIZE
	.align		4
.L_43:
        /*0108*/ 	.byte	0x04, 0x12
        /*010a*/ 	.short	(.L_45 - .L_44)
	.align		4
.L_44:
        /*010c*/ 	.word	index@(_Z32normalize_csr_single_pass_kerneliPKiS0_PfPKfS3_)
        /*0110*/ 	.word	0x00000000
.L_45:


//--------------------- .nv.compat                --------------------------
	.section	.nv.compat,"",@"SHT_CUDA_COMPAT_INFO"
	.align	4
        /*0000*/ 	.byte	0x02, 0x09, 0x00, 0x00, 0x02, 0x02, 0x01, 0x00, 0x02, 0x05, 0x05, 0x00, 0x03, 0x07, 0x01, 0x01
        /*0010*/ 	.byte	0x02, 0x03, 0x00, 0x00, 0x02, 0x06, 0x01, 0x00, 0x04, 0x0b, 0x08, 0x00, 0x01, 0x00, 0x00, 0x00
        /*0020*/ 	.byte	0x00, 0x00, 0x00, 0x00


//--------------------- .nv.info._Z25finalize_centroids_kernelPfiiPKi --------------------------
	.section	.nv.info._Z25finalize_centroids_kernelPfiiPKi,"",@"SHT_CUDA_INFO"
	.sectionflags	@""
	.align	4


	//----- nvinfo : EIATTR_CUDA_API_VERSION
	.align		4
        /*0000*/ 	.byte	0x04, 0x37
        /*0002*/ 	.short	(.L_47 - .L_46)
.L_46:
        /*0004*/ 	.word	0x00000082


	//----- nvinfo : EIATTR_KPARAM_INFO
	.align		4
.L_47:
        /*0008*/ 	.byte	0x04, 0x17
        /*000a*/ 	.short	(.L_49 - .L_48)
.L_48:
        /*000c*/ 	.word	0x00000000
        /*0010*/ 	.short	0x0003
        /*0012*/ 	.short	0x0010
        /*0014*/ 	.byte	0x00, 0xf5, 0x21, 0x00


	//----- nvinfo : EIATTR_KPARAM_INFO
	.align		4
.L_49:
        /*0018*/ 	.byte	0x04, 0x17
        /*001a*/ 	.short	(.L_51 - .L_50)
.L_50:
        /*001c*/ 	.word	0x00000000
        /*0020*/ 	.short	0x0002
        /*0022*/ 	.short	0x000c
        /*0024*/ 	.byte	0x00, 0xf0, 0x11, 0x00


	//----- nvinfo : EIATTR_KPARAM_INFO
	.align		4
.L_51:
        /*0028*/ 	.byte	0x04, 0x17
        /*002a*/ 	.short	(.L_53 - .L_52)
.L_52:
        /*002c*/ 	.word	0x00000000
        /*0030*/ 	.short	0x0001
        /*0032*/ 	.short	0x0008
        /*0034*/ 	.byte	0x00, 0xf0, 0x11, 0x00


	//----- nvinfo : EIATTR_KPARAM_INFO
	.align		4
.L_53:
        /*0038*/ 	.byte	0x04, 0x17
        /*003a*/ 	.short	(.L_55 - .L_54)
.L_54:
        /*003c*/ 	.word	0x00000000
        /*0040*/ 	.short	0x0000
        /*0042*/ 	.short	0x0000
        /*0044*/ 	.byte	0x00, 0xf5, 0x21, 0x00


	//----- nvinfo : EIATTR_SPARSE_MMA_MASK
	.align		4
.L_55:
        /*0048*/ 	.byte	0x03, 0x50
        /*004a*/ 	.short	0x0000


	//----- nvinfo : EIATTR_MAXREG_COUNT
	.align		4
        /*004c*/ 	.byte	0x03, 0x1b
        /*004e*/ 	.short	0x00ff


	//----- nvinfo : EIATTR_MERCURY_ISA_VERSION
	.align		4
        /*0050*/ 	.byte	0x03, 0x5f
        /*0052*/ 	.short	0x0101


	//----- nvinfo : EIATTR_VRC_CTA_INIT_COUNT
	.align		4
        /*0054*/ 	.byte	0x02, 0x4a
	.zero		1
	.zero		1


	//----- nvinfo : EIATTR_EXIT_INSTR_OFFSETS
	.align		4
        /*0058*/ 	.byte	0x04, 0x1c
        /*005a*/ 	.short	(.L_57 - .L_56)


	//   ....[0]....
.L_56:
        /*005c*/ 	.word	0x00000080


	//   ....[1]....
        /*0060*/ 	.word	0x00000250


	//   ....[2]....
        /*0064*/ 	.word	0x00000420


	//----- nvinfo : EIATTR_CRS_STACK_SIZE
	.align		4
.L_57:
        /*0068*/ 	.byte	0x04, 0x1e
        /*006a*/ 	.short	(.L_59 - .L_58)
.L_58:
        /*006c*/ 	.word	0x00000000


	//----- nvinfo : EIATTR_CBANK_PARAM_SIZE
	.align		4
.L_59:
        /*0070*/ 	.byte	0x03, 0x19
        /*0072*/ 	.short	0x0018


	//----- nvinfo : EIATTR_PARAM_CBANK
	.align		4
        /*0074*/ 	.byte	0x04, 0x0a
        /*0076*/ 	.short	(.L_61 - .L_60)
	.align		4
.L_60:
        /*0078*/ 	.word	index@(.nv.constant0._Z25finalize_centroids_kernelPfiiPKi)
        /*007c*/ 	.short	0x0380
        /*007e*/ 	.short	0x0018


	//----- nvinfo : EIATTR_SW_WAR
	.align		4
.L_61:
        /*0080*/ 	.byte	0x04, 0x36
        /*0082*/ 	.short	(.L_63 - .L_62)
.L_62:
        /*0084*/ 	.word	0x00000008
.L_63:


//--------------------- .nv.info._Z30update_centroids_atomic_kernelPKfiiPKiiPfiPi --------------------------
	.section	.nv.info._Z30update_centroids_atomic_kernelPKfiiPKiiPfiPi,"",@"SHT_CUDA_INFO"
	.sectionflags	@""
	.align	4


	//----- nvinfo : EIATTR_CUDA_API_VERSION
	.align		4
        /*0000*/ 	.byte	0x04, 0x37
        /*0002*/ 	.short	(.L_65 - .L_64)
.L_64:
        /*0004*/ 	.word	0x00000082


	//----- nvinfo : EIATTR_KPARAM_INFO
	.align		4
.L_65:
        /*0008*/ 	.byte	0x04, 0x17
        /*000a*/ 	.short	(.L_67 - .L_66)
.L_66:
        /*000c*/ 	.word	0x00000000
        /*0010*/ 	.short	0x0007
        /*0012*/ 	.short	0x0030
        /*0014*/ 	.byte	0x00, 0xf5, 0x21, 0x00


	//----- nvinfo : EIATTR_KPARAM_INFO
	.align		4
.L_67:
        /*0018*/ 	.byte	0x04, 0x17
        /*001a*/ 	.short	(.L_69 - .L_68)
.L_68:
        /*001c*/ 	.word	0x00000000
        /*0020*/ 	.short	0x0006
        /*0022*/ 	.short	0x0028
        /*0024*/ 	.byte	0x00, 0xf0, 0x11, 0x00


	//----- nvinfo : EIATTR_KPARAM_INFO
	.align		4
.L_69:
        /*0028*/ 	.byte	0x04, 0x17
        /*002a*/ 	.short	(.L_71 - .L_70)
.L_70:
        /*002c*/ 	.word	0x00000000
        /*0030*/ 	.short	0x0005
        /*0032*/ 	.short	0x0020
        /*0034*/ 	.byte	0x00, 0xf5, 0x21, 0x00


	//----- nvinfo : EIATTR_KPARAM_INFO
	.align		4
.L_71:
        /*0038*/ 	.byte	0x04, 0x17
        /*003a*/ 	.short	(.L_73 - .L_72)
.L_72:
        /*003c*/ 	.word	0x00000000
        /*0040*/ 	.short	0x0004
        /*0042*/ 	.short	0x0018
        /*0044*/ 	.byte	0x00, 0xf0, 0x11, 0x00


	//----- nvinfo : EIATTR_KPARAM_INFO
	.align		4
.L_73:
        /*0048*/ 	.byte	0x04, 0x17
        /*004a*/ 	.short	(.L_75 - .L_74)
.L_74:
        /*004c*/ 	.word	0x00000000
        /*0050*/ 	.short	0x0003
        /*0052*/ 	.short	0x0010
        /*0054*/ 	.byte	0x00, 0xf5, 0x21, 0x00


	//----- nvinfo : EIATTR_KPARAM_INFO
	.align		4
.L_75:
        /*0058*/ 	.byte	0x04, 0x17
        /*005a*/ 	.short	(.L_77 - .L_76)
.L_76:
        /*005c*/ 	.word	0x00000000
        /*0060*/ 	.short	0x0002
        /*0062*/ 	.short	0x000c
        /*0064*/ 	.byte	0x00, 0xf0, 0x11, 0x00


	//----- nvinfo : EIATTR_KPARAM_INFO
	.align		4
.L_77:
        /*0068*/ 	.byte	0x04, 0x17
        /*006a*/ 	.short	(.L_79 - .L_78)
.L_78:
        /*006c*/ 	.word	0x00000000
        /*0070*/ 	.short	0x0001
        /*0072*/ 	.short	0x0008
        /*0074*/ 	.byte	0x00, 0xf0, 0x11, 0x00


	//----- nvinfo : EIATTR_KPARAM_INFO
	.align		4
.L_79:
        /*0078*/ 	.byte	0x04, 0x17
        /*007a*/ 	.short	(.L_81 - .L_80)
.L_80:
        /*007c*/ 	.word	0x00000000
        /*0080*/ 	.short	0x0000
        /*0082*/ 	.short	0x0000
        /*0084*/ 	.byte	0x00, 0xf5, 0x21, 0x00


	//----- nvinfo : EIATTR_SPARSE_MMA_MASK
	.align		4
.L_81:
        /*0088*/ 	.byte	0x03, 0x50
        /*008a*/ 	.short	0x0000


	//----- nvinfo : EIATTR_MAXREG_COUNT
	.align		4
        /*008c*/ 	.byte	0x03, 0x1b
        /*008e*/ 	.short	0x00ff


	//----- nvinfo : EIATTR_MERCURY_ISA_VERSION
	.align		4
        /*0090*/ 	.byte	0x03, 0x5f
        /*0092*/ 	.short	0x0101


	//----- nvinfo : EIATTR_VRC_CTA_INIT_COUNT
	.align		4
        /*0094*/ 	.byte	0x02, 0x4a
	.zero		1
	.zero		1


	//----- nvinfo : EIATTR_EXIT_INSTR_OFFSETS
	.align		4
        /*0098*/ 	.byte	0x04, 0x1c
        /*009a*/ 	.short	(.L_83 - .L_82)


	//   ....[0]....
.L_82:
        /*009c*/ 	.word	0x00000070


	//   ....[1]....
        /*00a0*/ 	.word	0x00000120


	//   ....[2]....
        /*00a4*/ 	.word	0x00000600


	//   ....[3]....
        /*00a8*/ 	.word	0x00000880


	//   ....[4]....
        /*00ac*/ 	.word	0x00000a00


	//   ....[5]....
        /*00b0*/ 	.word	0x00000ad0


	//----- nvinfo : EIATTR_CBANK_PARAM_SIZE
	.align		4
.L_83:
        /*00b4*/ 	.byte	0x03, 0x19
        /*00b6*/ 	.short	0x0038


	//----- nvinfo : EIATTR_PARAM_CBANK
	.align		4
        /*00b8*/ 	.byte	0x04, 0x0a
        /*00ba*/ 	.short	(.L_85 - .L_84)
	.align		4
.L_84:
        /*00bc*/ 	.word	index@(.nv.constant0._Z30update_centroids_atomic_kernelPKfiiPKiiPfiPi)
        /*00c0*/ 	.short	0x0380
        /*00c2*/ 	.short	0x0038


	//----- nvinfo : EIATTR_SW_WAR
	.align		4
.L_85:
        /*00c4*/ 	.byte	0x04, 0x36
        /*00c6*/ 	.short	(.L_87 - .L_86)
.L_86:
        /*00c8*/ 	.word	0x00000008
.L_87:


//--------------------- .nv.info._Z27partial_block_update_kernelPKfiiPKiiPfiPi --------------------------
	.section	.nv.info._Z27partial_block_update_kernelPKfiiPKiiPfiPi,"",@"SHT_CUDA_INFO"
	.sectionflags	@""
	.align	4


	//----- nvinfo : EIATTR_CUDA_API_VERSION
	.align		4
        /*0000*/ 	.byte	0x04, 0x37
        /*0002*/ 	.short	(.L_89 - .L_88)
.L_88:
        /*0004*/ 	.word	0x00000082


	//----- nvinfo : EIATTR_KPARAM_INFO
	.align		4
.L_89:
        /*0008*/ 	.byte	0x04, 0x17
        /*000a*/ 	.short	(.L_91 - .L_90)
.L_90:
        /*000c*/ 	.word	0x00000000
        /*0010*/ 	.short	0x0007
        /*0012*/ 	.short	0x0030
        /*0014*/ 	.byte	0x00, 0xf5, 0x21, 0x00


	//----- nvinfo : EIATTR_KPARAM_INFO
	.align		4
.L_91:
        /*0018*/ 	.byte	0x04, 0x17
        /*001a*/ 	.short	(.L_93 - .L_92)
.L_92:
        /*001c*/ 	.word	0x00000000
        /*0020*/ 	.short	0x0006
        /*0022*/ 	.short	0x0028
        /*0024*/ 	.byte	0x00, 0xf0, 0x11, 0x00


	//----- nvinfo : EIATTR_KPARAM_INFO
	.align		4
.L_93:
        /*0028*/ 	.byte	0x04, 0x17
        /*002a*/ 	.short	(.L_95 - .L_94)
.L_94:
        /*002c*/ 	.word	0x00000000
        /*0030*/ 	.short	0x0005
        /*0032*/ 	.short	0x0020
        /*0034*/ 	.byte	0x00, 0xf5, 0x21, 0x00


	//----- nvinfo : EIATTR_KPARAM_INFO
	.align		4
.L_95:
        /*0038*/ 	.byte	0x04, 0x17
        /*003a*/ 	.short	(.L_97 - .L_96)
.L_96:
        /*003c*/ 	.word	0x00000000
        /*0040*/ 	.short	0x0004
        /*0042*/ 	.short	0x0018
        /*0044*/ 	.byte	0x00, 0xf0, 0x11, 0x00


	//----- nvinfo : EIATTR_KPARAM_INFO
	.align		4
.L_97:
        /*0048*/ 	.byte	0x04, 0x17
        /*004a*/ 	.short	(.L_99 - .L_98)
.L_98:
        /*004c*/ 	.word	0x00000000
        /*0050*/ 	.short	0x0003
        /*0052*/ 	.short	0x0010
        /*0054*/ 	.byte	0x00, 0xf5, 0x21, 0x00


	//----- nvinfo : EIATTR_KPARAM_INFO
	.align		4
.L_99:
        /*0058*/ 	.byte	0x04, 0x17
        /*005a*/ 	.short	(.L_101 - .L_100)
.L_100:
        /*005c*/ 	.word	0x00000000
        /*0060*/ 	.short	0x0002
        /*0062*/ 	.short	0x000c
        /*0064*/ 	.byte	0x00, 0xf0, 0x11, 0x00


	//----- nvinfo : EIATTR_KPARAM_INFO
	.align		4
.L_101:
        /*0068*/ 	.byte	0x04, 0x17
        /*006a*/ 	.short	(.L_103 - .L_102)
.L_102:
        /*006c*/ 	.word	0x00000000
        /*0070*/ 	.short	0x0001
        /*0072*/ 	.short	0x0008
        /*0074*/ 	.byte	0x00, 0xf0, 0x11, 0x00


	//----- nvinfo : EIATTR_KPARAM_INFO
	.align		4
.L_103:
        /*0078*/ 	.byte	0x04, 0x17
        /*007a*/ 	.short	(.L_105 - .L_104)
.L_104:
        /*007c*/ 	.word	0x00000000
        /*0080*/ 	.short	0x0000
        /*0082*/ 	.short	0x0000
        /*0084*/ 	.byte	0x00, 0xf5, 0x21, 0x00


	//----- nvinfo : EIATTR_SPARSE_MMA_MASK
	.align		4
.L_105:
        /*0088*/ 	.byte	0x03, 0x50
        /*008a*/ 	.short	0x0000


	//----- nvinfo : EIATTR_MAXREG_COUNT
	.align		4
        /*008c*/ 	.byte	0x03, 0x1b
        /*008e*/ 	.short	0x00ff


	//----- nvinfo : EIATTR_NUM_BARRIERS
	.align		4
        /*0090*/ 	.byte	0x02, 0x4c
        /*0092*/ 	.byte	0x01
	.zero		1


	//----- nvinfo : EIATTR_MERCURY_ISA_VERSION
	.align		4
        /*0094*/ 	.byte	0x03, 0x5f
        /*0096*/ 	.short	0x0101


	//----- nvinfo : EIATTR_VRC_CTA_INIT_COUNT
	.align		4
        /*0098*/ 	.byte	0x02, 0x4a
	.zero		1
	.zero		1


	//----- nvinfo : EIATTR_EXIT_INSTR_OFFSETS
	.align		4
        /*009c*/ 	.byte	0x04, 0x1c
        /*009e*/ 	.short	(.L_107 - .L_106)


	//   ....[0]....
.L_106:
        /*00a0*/ 	.word	0x000016d0


	//   ....[1]....
        /*00a4*/ 	.word	0x00002330


	//   ....[2]....
        /*00a8*/ 	.word	0x000026e0


	//   ....[3]....
        /*00ac*/ 	.word	0x00002880


	//   ....[4]....
        /*00b0*/ 	.word	0x00002990


	//   ....[5]....
        /*00b4*/ 	.word	0x000029d0


	//   ....[6]....
        /*00b8*/ 	.word	0x00002a10


	//----- nvinfo : EIATTR_CRS_STACK_SIZE
	.align		4
.L_107:
        /*00bc*/ 	.byte	0x04, 0x1e
        /*00be*/ 	.short	(.L_109 - .L_108)
.L_108:
        /*00c0*/ 	.word	0x00000000


	//----- nvinfo : EIATTR_CBANK_PARAM_SIZE
	.align		4
.L_109:
        /*00c4*/ 	.byte	0x03, 0x19
        /*00c6*/ 	.short	0x0038


	//----- nvinfo : EIATTR_PARAM_CBANK
	.align		4
        /*00c8*/ 	.byte	0x04, 0x0a
        /*00ca*/ 	.short	(.L_111 - .L_110)
	.align		4
.L_110:
        /*00cc*/ 	.word	index@(.nv.constant0._Z27partial_block_update_kernelPKfiiPKiiPfiPi)
        /*00d0*/ 	.short	0x0380
        /*00d2*/ 	.short	0x0038


	//----- nvinfo : EIATTR_SW_WAR
	.align		4
.L_111:
        /*00d4*/ 	.byte	0x04, 0x36
        /*00d6*/ 	.short	(.L_113 - .L_112)
.L_112:
        /*00d8*/ 	.word	0x00000008
.L_113:


//--------------------- .nv.info._Z24assign_from_cross_kerneliiPKfiS0_S0_PiPf --------------------------
	.section	.nv.info._Z24assign_from_cross_kerneliiPKfiS0_S0_PiPf,"",@"SHT_CUDA_INFO"
	.sectionflags	@""
	.align	4


	//----- nvinfo : EIATTR_CUDA_API_VERSION
	.align		4
        /*0000*/ 	.byte	0x04, 0x37
        /*0002*/ 	.short	(.L_115 - .L_114)
.L_114:
        /*0004*/ 	.word	0x00000082


	//----- nvinfo : EIATTR_KPARAM_INFO
	.align		4
.L_115:
        /*0008*/ 	.byte	0x04, 0x17
        /*000a*/ 	.short	(.L_117 - .L_116)
.L_116:
        /*000c*/ 	.word	0x00000000
        /*0010*/ 	.short	0x0007
        /*0012*/ 	.short	0x0030
        /*0014*/ 	.byte	0x00, 0xf5, 0x21, 0x00


	//----- nvinfo : EIATTR_KPARAM_INFO
	.align		4
.L_117:
        /*0018*/ 	.byte	0x04, 0x17
        /*001a*/ 	.short	(.L_119 - .L_118)
.L_118:
        /*001c*/ 	.word	0x00000000
        /*0020*/ 	.short	0x0006
        /*0022*/ 	.short	0x0028
        /*0024*/ 	.byte	0x00, 0xf5, 0x21, 0x00


	//----- nvinfo : EIATTR_KPARAM_INFO
	.align		4
.L_119:
        /*0028*/ 	.byte	0x04, 0x17
        /*002a*/ 	.short	(.L_121 - .L_120)
.L_120:
        /*002c*/ 	.word	0x00000000
        /*0030*/ 	.short	0x0005
        /*0032*/ 	.short	0x0020
        /*0034*/ 	.byte	0x00, 0xf5, 0x21, 0x00


	//----- nvinfo : EIATTR_KPARAM_INFO
	.align		4
.L_121:
        /*0038*/ 	.byte	0x04, 0x17
        /*003a*/ 	.short	(.L_123 - .L_122)
.L_122:
        /*003c*/ 	.word	0x00000000
        /*0040*/ 	.short	0x0004
        /*0042*/ 	.short	0x0018
        /*0044*/ 	.byte	0x00, 0xf5, 0x21, 0x00


	//----- nvinfo : EIATTR_KPARAM_INFO
	.align		4
.L_123:
        /*0048*/ 	.byte	0x04, 0x17
        /*004a*/ 	.short	(.L_125 - .L_124)
.L_124:
        /*004c*/ 	.word	0x00000000
        /*0050*/ 	.short	0x0003
        /*0052*/ 	.short	0x0010
        /*0054*/ 	.byte	0x00, 0xf0, 0x11, 0x00


	//----- nvinfo : EIATTR_KPARAM_INFO
	.align		4
.L_125:
        /*0058*/ 	.byte	0x04, 0x17
        /*005a*/ 	.short	(.L_127 - .L_126)
.L_126:
        /*005c*/ 	.word	0x00000000
        /*0060*/ 	.short	0x0002
        /*0062*/ 	.short	0x0008
        /*0064*/ 	.byte	0x00, 0xf5, 0x21, 0x00


	//----- nvinfo : EIATTR_KPARAM_INFO
	.align		4
.L_127:
        /*0068*/ 	.byte	0x04, 0x17
        /*006a*/ 	.short	(.L_129 - .L_128)
.L_128:
        /*006c*/ 	.word	0x00000000
        /*0070*/ 	.short	0x0001
        /*0072*/ 	.short	0x0004
        /*0074*/ 	.byte	0x00, 0xf0, 0x11, 0x00


	//----- nvinfo : EIATTR_KPARAM_INFO
	.align		4
.L_129:
        /*0078*/ 	.byte	0x04, 0x17
        /*007a*/ 	.short	(.L_131 - .L_130)
.L_130:
        /*007c*/ 	.word	0x00000000
        /*0080*/ 	.short	0x0000
        /*0082*/ 	.short	0x0000
        /*0084*/ 	.byte	0x00, 0xf0, 0x11, 0x00


	//----- nvinfo : EIATTR_SPARSE_MMA_MASK
	.align		4
.L_131:
        /*0088*/ 	.byte	0x03, 0x50
        /*008a*/ 	.short	0x0000


	//----- nvinfo : EIATTR_MAXREG_COUNT
	.align		4
        /*008c*/ 	.byte	0x03, 0x1b
        /*008e*/ 	.short	0x00ff


	//----- nvinfo : EIATTR_MERCURY_ISA_VERSION
	.align		4
        /*0090*/ 	.byte	0x03, 0x5f
        /*0092*/ 	.short	0x0101


	//----- nvinfo : EIATTR_VRC_CTA_INIT_COUNT
	.align		4
        /*0094*/ 	.byte	0x02, 0x4a
	.zero		1
	.zero		1


	//----- nvinfo : EIATTR_EXIT_INSTR_OFFSETS
	.align		4
        /*0098*/ 	.byte	0x04, 0x1c
        /*009a*/ 	.short	(.L_133 - .L_132)


	//   ....[0]....
.L_132:
        /*009c*/ 	.word	0x00000070


	//   ....[1]....
        /*00a0*/ 	.word	0x00000f00


	//   ....[2]....
        /*00a4*/ 	.word	0x00000f40


	//----- nvinfo : EIATTR_CBANK_PARAM_SIZE
	.align		4
.L_133:
        /*00a8*/ 	.byte	0x03, 0x19
        /*00aa*/ 	.short	0x0038


	//----- nvinfo : EIATTR_PARAM_CBANK
	.align		4
        /*00ac*/ 	.byte	0x04, 0x0a
        /*00ae*/ 	.short	(.L_135 - .L_134)
	.align		4
.L_134:
        /*00b0*/ 	.word	index@(.nv.constant0._Z24assign_from_cross_kerneliiPKfiS0_S0_PiPf)
        /*00b4*/ 	.short	0x0380
        /*00b6*/ 	.short	0x0038


	//----- nvinfo : EIATTR_SW_WAR
	.align		4
.L_135:
        /*00b8*/ 	.byte	0x04, 0x36
        /*00ba*/ 	.short	(.L_137 - .L_136)
.L_136:
        /*00bc*/ 	.word	0x00000008
.L_137:


//--------------------- .nv.info._Z32normalize_coo_single_pass_kerneliPfPKiS1_PKfS3_ --------------------------
	.section	.nv.info._Z32normalize_coo_single_pass_kerneliPfPKiS1_PKfS3_,"",@"SHT_CUDA_INFO"
	.sectionflags	@""
	.align	4


	//----- nvinfo : EIATTR_CUDA_API_VERSION
	.align		4
        /*0000*/ 	.byte	0x04, 0x37
        /*0002*/ 	.short	(.L_139 - .L_138)
.L_138:
        /*0004*/ 	.word	0x00000082


	//----- nvinfo : EIATTR_KPARAM_INFO
	.align		4
.L_139:
        /*0008*/ 	.byte	0x04, 0x17
        /*000a*/ 	.short	(.L_141 - .L_140)
.L_140:
        /*000c*/ 	.word	0x00000000
        /*0010*/ 	.short	0x0005
        /*0012*/ 	.short	0x0028
        /*0014*/ 	.byte	0x00, 0xf5, 0x21, 0x00


	//----- nvinfo : EIATTR_KPARAM_INFO
	.align		4
.L_141:
        /*0018*/ 	.byte	0x04, 0x17
        /*001a*/ 	.short	(.L_143 - .L_142)
.L_142:
        /*001c*/ 	.word	0x00000000
        /*0020*/ 	.short	0x0004
        /*0022*/ 	.short	0x0020
        /*0024*/ 	.byte	0x00, 0xf5, 0x21, 0x00


	//----- nvinfo : EIATTR_KPARAM_INFO
	.align		4
.L_143:
        /*0028*/ 	.byte	0x04, 0x17
        /*002a*/ 	.short	(.L_145 - .L_144)
.L_144:
        /*002c*/ 	.word	0x00000000
        /*0030*/ 	.short	0x0003
        /*0032*/ 	.short	0x0018
        /*0034*/ 	.byte	0x00, 0xf5, 0x21, 0x00


	//----- nvinfo : EIATTR_KPARAM_INFO
	.align		4
.L_145:
        /*0038*/ 	.byte	0x04, 0x17
        /*003a*/ 	.short	(.L_147 - .L_146)
.L_146:
        /*003c*/ 	.word	0x00000000
        /*0040*/ 	.short	0x0002
        /*0042*/ 	.short	0x0010
        /*0044*/ 	.byte	0x00, 0xf5, 0x21, 0x00


	//----- nvinfo : EIATTR_KPARAM_INFO
	.align		4
.L_147:
        /*0048*/ 	.byte	0x04, 0x17
        /*004a*/ 	.short	(.L_149 - .L_148)
.L_148:
        /*004c*/ 	.word	0x00000000
        /*0050*/ 	.short	0x0001
        /*0052*/ 	.short	0x0008
        /*0054*/ 	.byte	0x00, 0xf5, 0x21, 0x00


	//----- nvinfo : EIATTR_KPARAM_INFO
	.align		4
.L_149:
        /*0058*/ 	.byte	0x04, 0x17
        /*005a*/ 	.short	(.L_151 - .L_150)
.L_150:
        /*005c*/ 	.word	0x00000000
        /*0060*/ 	.short	0x0000
        /*0062*/ 	.short	0x0000
        /*0064*/ 	.byte	0x00, 0xf0, 0x11, 0x00


	//----- nvinfo : EIATTR_SPARSE_MMA_MASK
	.align		4
.L_151:
        /*0068*/ 	.byte	0x03, 0x50
        /*006a*/ 	.short	0x0000


	//----- nvinfo : EIATTR_MAXREG_COUNT
	.align		4
        /*006c*/ 	.byte	0x03, 0x1b
        /*006e*/ 	.short	0x00ff


	//----- nvinfo : EIATTR_MERCURY_ISA_VERSION
	.align		4
        /*0070*/ 	.byte	0x03, 0x5f
        /*0072*/ 	.short	0x0101


	//----- nvinfo : EIATTR_VRC_CTA_INIT_COUNT
	.align		4
        /*0074*/ 	.byte	0x02, 0x4a
	.zero		1
	.zero		1


	//----- nvinfo : EIATTR_EXIT_INSTR_OFFSETS
	.align		4
        /*0078*/ 	.byte	0x04, 0x1c
        /*007a*/ 	.short	(.L_153 - .L_152)


	//   ....[0]....
.L_152:
        /*007c*/ 	.word	0x00000070


	//   ....[1]....
        /*0080*/ 	.word	0x00000390


	//----- nvinfo : EIATTR_CRS_STACK_SIZE
	.align		4
.L_153:
        /*0084*/ 	.byte	0x04, 0x1e
        /*0086*/ 	.short	(.L_155 - .L_154)
.L_154:
        /*0088*/ 	.word	0x00000000


	//----- nvinfo : EIATTR_CBANK_PARAM_SIZE
	.align		4
.L_155:
        /*008c*/ 	.byte	0x03, 0x19
        /*008e*/ 	.short	0x0030


	//----- nvinfo : EIATTR_PARAM_CBANK
	.align		4
        /*0090*/ 	.byte	0x04, 0x0a
        /*0092*/ 	.short	(.L_157 - .L_156)
	.align		4
.L_156:
        /*0094*/ 	.word	index@(.nv.constant0._Z32normalize_coo_single_pass_kerneliPfPKiS1_PKfS3_)
        /*0098*/ 	.short	0x0380
        /*009a*/ 	.short	0x0030


	//----- nvinfo : EIATTR_SW_WAR
	.align		4
.L_157:
        /*009c*/ 	.byte	0x04, 0x36
        /*009e*/ 	.short	(.L_159 - .L_158)
.L_158:
        /*00a0*/ 	.word	0x00000008
.L_159:


//--------------------- .nv.info._Z32normalize_csr_single_pass_kerneliPKiS0_PfPKfS3_ --------------------------
	.section	.nv.info._Z32normalize_csr_single_pass_kerneliPKiS0_PfPKfS3_,"",@"SHT_CUDA_INFO"
	.sectionflags	@""
	.align	4


	//----- nvinfo : EIATTR_CUDA_API_VERSION
	.align		4
        /*0000*/ 	.byte	0x04, 0x37
        /*0002*/ 	.short	(.L_161 - .L_160)
.L_160:
        /*0004*/ 	.word	0x00000082


	//----- nvinfo : EIATTR_KPARAM_INFO
	.align		4
.L_161:
        /*0008*/ 	.byte	0x04, 0x17
        /*000a*/ 	.short	(.L_163 - .L_162)
.L_162:
        /*000c*/ 	.word	0x00000000
        /*0010*/ 	.short	0x0005
        /*0012*/ 	.short	0x0028
        /*0014*/ 	.byte	0x00, 0xf5, 0x21, 0x00


	//----- nvinfo : EIATTR_KPARAM_INFO
	.align		4
.L_163:
        /*0018*/ 	.byte	0x04, 0x17
        /*001a*/ 	.short	(.L_165 - .L_164)
.L_164:
        /*001c*/ 	.word	0x00000000
        /*0020*/ 	.short	0x0004
        /*0022*/ 	.short	0x0020
        /*0024*/ 	.byte	0x00, 0xf5, 0x21, 0x00


	//----- nvinfo : EIATTR_KPARAM_INFO
	.align		4
.L_165:
        /*0028*/ 	.byte	0x04, 0x17
        /*002a*/ 	.short	(.L_167 - .L_166)
.L_166:
        /*002c*/ 	.word	0x00000000
        /*0030*/ 	.short	0x0003
        /*0032*/ 	.short	0x0018
        /*0034*/ 	.byte	0x00, 0xf5, 0x21, 0x00


	//----- nvinfo : EIATTR_KPARAM_INFO
	.align		4
.L_167:
        /*0038*/ 	.byte	0x04, 0x17
        /*003a*/ 	.short	(.L_169 - .L_168)
.L_168:
        /*003c*/ 	.word	0x00000000
        /*0040*/ 	.short	0x0002
        /*0042*/ 	.short	0x0010
        /*0044*/ 	.byte	0x00, 0xf5, 0x21, 0x00


	//----- nvinfo : EIATTR_KPARAM_INFO
	.align		4
.L_169:
        /*0048*/ 	.byte	0x04, 0x17
        /*004a*/ 	.short	(.L_171 - .L_170)
.L_170:
        /*004c*/ 	.word	0x00000000
        /*0050*/ 	.short	0x0001
        /*0052*/ 	.short	0x0008
        /*0054*/ 	.byte	0x00, 0xf5, 0x21, 0x00


	//----- nvinfo : EIATTR_KPARAM_INFO
	.align		4
.L_171:
        /*0058*/ 	.byte	0x04, 0x17
        /*005a*/ 	.short	(.L_173 - .L_172)
.L_172:
        /*005c*/ 	.word	0x00000000
        /*0060*/ 	.short	0x0000
        /*0062*/ 	.short	0x0000
        /*0064*/ 	.byte	0x00, 0xf0, 0x11, 0x00


	//----- nvinfo : EIATTR_SPARSE_MMA_MASK
	.align		4
.L_173:
        /*0068*/ 	.byte	0x03, 0x50
        /*006a*/ 	.short	0x0000


	//----- nvinfo : EIATTR_MAXREG_COUNT
	.align		4
        /*006c*/ 	.byte	0x03, 0x1b
        /*006e*/ 	.short	0x00ff


	//----- nvinfo : EIATTR_MERCURY_ISA_VERSION
	.align		4
        /*0070*/ 	.byte	0x03, 0x5f
        /*0072*/ 	.short	0x0101


	//----- nvinfo : EIATTR_VRC_CTA_INIT_COUNT
	.align		4
        /*0074*/ 	.byte	0x02, 0x4a
	.zero		1
	.zero		1


	//----- nvinfo : EIATTR_EXIT_INSTR_OFFSETS
	.align		4
        /*0078*/ 	.byte	0x04, 0x1c
        /*007a*/ 	.short	(.L_175 - .L_174)


	//   ....[0]....
.L_174:
        /*007c*/ 	.word	0x00000070


	//   ....[1]....
        /*0080*/ 	.word	0x00000100


	//   ....[2]....
        /*0084*/ 	.word	0x000004a0


	//   ....[3]....
        /*0088*/ 	.word	0x00000f00


	//----- nvinfo : EIATTR_CRS_STACK_SIZE
	.align		4
.L_175:
        /*008c*/ 	.byte	0x04, 0x1e
        /*008e*/ 	.short	(.L_177 - .L_176)
.L_176:
        /*0090*/ 	.word	0x00000000


	//----- nvinfo : EIATTR_CBANK_PARAM_SIZE
	.align		4
.L_177:
        /*0094*/ 	.byte	0x03, 0x19
        /*0096*/ 	.short	0x0030


	//----- nvinfo : EIATTR_PARAM_CBANK
	.align		4
        /*0098*/ 	.byte	0x04, 0x0a
        /*009a*/ 	.short	(.L_179 - .L_178)
	.align		4
.L_178:
        /*009c*/ 	.word	index@(.nv.constant0._Z32normalize_csr_single_pass_kerneliPKiS0_PfPKfS3_)
        /*00a0*/ 	.short	0x0380
        /*00a2*/ 	.short	0x0030


	//----- nvinfo : EIATTR_SW_WAR
	.align		4
.L_179:
        /*00a4*/ 	.byte	0x04, 0x36
        /*00a6*/ 	.short	(.L_181 - .L_180)
.L_180:
        /*00a8*/ 	.word	0x00000008
.L_181:


//--------------------- .nv.callgraph             --------------------------
	.section	.nv.callgraph,"",@"SHT_CUDA_CALLGRAPH"
	.align	4
	.sectionentsize	8
	.align		4
        /*0000*/ 	.word	0x00000000
	.align		4
        /*0004*/ 	.word	0xffffffff
	.align		4
        /*0008*/ 	.word	0x00000000
	.align		4
        /*000c*/ 	.word	0xfffffffe
	.align		4
        /*0010*/ 	.word	0x00000000
	.align		4
        /*0014*/ 	.word	0xfffffffd
	.align		4
        /*0018*/ 	.word	0x00000000
	.align		4
        /*001c*/ 	.word	0xfffffffc


//--------------------- .text._Z25finalize_centroids_kernelPfiiPKi --------------------------
	.section	.text._Z25finalize_centroids_kernelPfiiPKi,"ax",@progbits
	.align	128
        .global         _Z25finalize_centroids_kernelPfiiPKi
        .type           _Z25finalize_centroids_kernelPfiiPKi,@function
        .size           _Z25finalize_centroids_kernelPfiiPKi,(.L_x_200 - _Z25finalize_centroids_kernelPfiiPKi)
        .other          _Z25finalize_centroids_kernelPfiiPKi,@"STO_CUDA_ENTRY STV_DEFAULT"
_Z25finalize_centroids_kernelPfiiPKi:
.text._Z25finalize_centroids_kernelPfiiPKi:
[----:B------:R-:W-:Y:S01]  /*0000*/  LDC R1, c[0x0][0x37c] ;  /* 0x0000df00ff017b82 */ /* 0x000fe20000000800 */
[----:B------:R-:W0:Y:S07]  /*0010*/  S2R R0, SR_TID.X ;  /* 0x0000000000007919 */ /* 0x000e2e0000002100 */
[----:B------:R-:W0:Y:S08]  /*0020*/  S2UR UR4, SR_CTAID.X ;  /* 0x00000000000479c3 */ /* 0x000e300000002500 */
[----:B------:R-:W0:Y:S08]  /*0030*/  LDC R5, c[0x0][0x360] ;  /* 0x0000d800ff057b82 */ /* 0x000e300000000800 */
[----:B------:R-:W1:Y:S01]  /*0040*/  LDC.64 R2, c[0x0][0x388] ;  /* 0x0000e200ff027b82 */ /* 0x000e620000000a00 */
[----:B0-----:R-:W-:-:S02]  /*0050*/  IMAD R5, R5, UR4, R0 ;  /* 0x0000000405057c24 */ /* 0x001fc4000f8e0200 */
[----:B-1----:R-:W-:-:S05]  /*0060*/  IMAD R0, R3, R2, RZ ;  /* 0x0000000203007224 */ /* 0x002fca00078e02ff */
[----:B------:R-:W-:-:S13]  /*0070*/  ISETP.GE.AND P0, PT, R5, R0, PT ;  /* 0x000000000500720c */ /* 0x000fda0003f06270 */
[----:B------:R-:W-:Y:S05]  /*0080*/  @P0 EXIT ;  /* 0x000000000000094d */ /* 0x000fea0003800000 */
[----:B------:R-:W-:Y:S01]  /*0090*/  IABS R11, R2 ;  /* 0x00000002000b7213 */ /* 0x000fe20000000000 */
[----:B------:R-:W0:Y:S01]  /*00a0*/  LDCU.64 UR4, c[0x0][0x358] ;  /* 0x00006b00ff0477ac */ /* 0x000e220008000a00 */
[----:B------:R-:W-:Y:S02]  /*00b0*/  ISETP.GE.AND P2, PT, R5, RZ, PT ;  /* 0x000000ff0500720c */ /* 0x000fe40003f46270 */
[----:B------:R-:W1:Y:S08]  /*00c0*/  I2F.RP R0, R11 ;  /* 0x0000000b00007306 */ /* 0x000e700000209400 */
[----:B-1----:R-:W1:Y:S02]  /*00d0*/  MUFU.RCP R0, R0 ;  /* 0x0000000000007308 */ /* 0x002e640000001000 */
[----:B-1----:R-:W-:-:S06]  /*00e0*/  VIADD R6, R0, 0xffffffe ;  /* 0x0ffffffe00067836 */ /* 0x002fcc0000000000 */
[----:B------:R1:W2:Y:S02]  /*00f0*/  F2I.FTZ.U32.TRUNC.NTZ R7, R6 ;  /* 0x0000000600077305 */ /* 0x0002a4000021f000 */
[----:B-1----:R-:W-:Y:S02]  /*0100*/  IMAD.MOV.U32 R6, RZ, RZ, RZ ;  /* 0x000000ffff067224 */ /* 0x002fe400078e00ff */
[----:B--2---:R-:W-:-:S04]  /*0110*/  IMAD.MOV R4, RZ, RZ, -R7 ;  /* 0x000000ffff047224 */ /* 0x004fc800078e0a07 */
[----:B------:R-:W-:Y:S01]  /*0120*/  IMAD R3, R4, R11, RZ ;  /* 0x0000000b04037224 */ /* 0x000fe200078e02ff */
[----:B------:R-:W-:-:S03]  /*0130*/  IABS R4, R5 ;  /* 0x0000000500047213 */ /* 0x000fc60000000000 */
[----:B------:R-:W-:-:S06]  /*0140*/  IMAD.HI.U32 R7, R7, R3, R6 ;  /* 0x0000000307077227 */ /* 0x000fcc00078e0006 */
[----:B------:R-:W-:Y:S02]  /*0150*/  IMAD.HI.U32 R3, R7, R4, RZ ;  /* 0x0000000407037227 */ /* 0x000fe400078e00ff */
[----:B------:R-:W1:Y:S02]  /*0160*/  LDC.64 R6, c[0x0][0x390] ;  /* 0x0000e400ff067b82 */ /* 0x000e640000000a00 */
[----:B------:R-:W-:-:S04]  /*0170*/  IMAD.MOV R0, RZ, RZ, -R3 ;  /* 0x000000ffff007224 */ /* 0x000fc800078e0a03 */
[----:B------:R-:W-:-:S05]  /*0180*/  IMAD R0, R11, R0, R4 ;  /* 0x000000000b007224 */ /* 0x000fca00078e0204 */
[----:B------:R-:W-:-:S13]  /*0190*/  ISETP.GT.U32.AND P0, PT, R11, R0, PT ;  /* 0x000000000b00720c */ /* 0x000fda0003f04070 */
[----:B------:R-:W-:-:S04]  /*01a0*/  @!P0 IMAD.IADD R0, R0, 0x1, -R11 ;  /* 0x0000000100008824 */ /* 0x000fc800078e0a0b */
[----:B------:R-:W-:Y:S01]  /*01b0*/  IMAD.IADD R9, R0, 0x1, -R11 ;  /* 0x0000000100097824 */ /* 0x000fe200078e0a0b */
[----:B------:R-:W-:-:S04]  /*01c0*/  ISETP.GT.U32.AND P1, PT, R11, R0, PT ;  /* 0x000000000b00720c */ /* 0x000fc80003f24070 */
[----:B------:R-:W-:Y:S02]  /*01d0*/  SEL R4, R9, R0, !P1 ;  /* 0x0000000009047207 */ /* 0x000fe40004800000 */
[----:B------:R-:W-:Y:S02]  /*01e0*/  ISETP.NE.AND P1, PT, R2, RZ, PT ;  /* 0x000000ff0200720c */ /* 0x000fe40003f25270 */
[----:B------:R-:W-:Y:S01]  /*01f0*/  LOP3.LUT R9, RZ, R2, RZ, 0x33, !PT ;  /* 0x00000002ff097212 */ /* 0x000fe200078e33ff */
[----:B------:R-:W-:-:S05]  /*0200*/  @!P2 IMAD.MOV R4, RZ, RZ, -R4 ;  /* 0x000000ffff04a224 */ /* 0x000fca00078e0a04 */
[----:B------:R-:W-:-:S05]  /*0210*/  SEL R4, R9, R4, !P1 ;  /* 0x0000000409047207 */ /* 0x000fca0004800000 */
[----:B-1----:R-:W-:-:S06]  /*0220*/  IMAD.WIDE R6, R4, 0x4, R6 ;  /* 0x0000000404067825 */ /* 0x002fcc00078e0206 */
[----:B0-----:R-:W2:Y:S02]  /*0230*/  LDG.E.CONSTANT R6, desc[UR4][R6.64] ;  /* 0x0000000406067981 */ /* 0x001ea4000c1e9900 */
[----:B--2---:R-:W-:-:S13]  /*0240*/  ISETP.GE.AND P2, PT, R6, 0x1, PT ;  /* 0x000000010600780c */ /* 0x004fda0003f46270 */
[----:B------:R-:W-:Y:S05]  /*0250*/  @!P2 EXIT ;  /* 0x000000000000a94d */ /* 0x000fea0003800000 */
[----:B------:R-:W-:Y:S01]  /*0260*/  ISETP.GE.U32.AND P2, PT, R0, R11, PT ;  /* 0x0000000b0000720c */ /* 0x000fe20003f46070 */
[----:B------:R-:W-:Y:S01]  /*0270*/  @!P0 VIADD R3, R3, 0x1 ;  /* 0x0000000103038836 */ /* 0x000fe20000000000 */
[----:B------:R-:W-:Y:S01]  /*0280*/  LOP3.LUT R5, R5, R2, RZ, 0x3c, !PT ;  /* 0x0000000205057212 */ /* 0x000fe200078e3cff */
[----:B------:R-:W0:Y:S03]  /*0290*/  LDCU.64 UR6, c[0x0][0x380] ;  /* 0x00007000ff0677ac */ /* 0x000e260008000a00 */
[----:B------:R-:W-:Y:S02]  /*02a0*/  ISETP.GE.AND P3, PT, R5, RZ, PT ;  /* 0x000000ff0500720c */ /* 0x000fe40003f66270 */
[----:B------:R-:W-:-:S05]  /*02b0*/  SHF.R.S32.HI R5, RZ, 0x1f, R4 ;  /* 0x0000001fff057819 */ /* 0x000fca0000011404 */
[----:B------:R-:W-:-:S06]  /*02c0*/  @P2 VIADD R3, R3, 0x1 ;  /* 0x0000000103032836 */ /* 0x000fcc0000000000 */
[----:B------:R-:W-:-:S05]  /*02d0*/  @!P3 IMAD.MOV R3, RZ, RZ, -R3 ;  /* 0x000000ffff03b224 */ /* 0x000fca00078e0a03 */
[----:B------:R-:W-:-:S05]  /*02e0*/  SEL R3, R9, R3, !P1 ;  /* 0x0000000309037207 */ /* 0x000fca0004800000 */
[----:B------:R-:W-:-:S03]  /*02f0*/  IMAD.WIDE R2, R3, R2, R4 ;  /* 0x0000000203027225 */ /* 0x000fc600078e0204 */
[----:B0-----:R-:W-:-:S04]  /*0300*/  LEA R4, P0, R2, UR6, 0x2 ;  /* 0x0000000602047c11 */ /* 0x001fc8000f8010ff */
[----:B------:R-:W-:-:S05]  /*0310*/  LEA.HI.X R5, R2, UR7, R3, 0x2, P0 ;  /* 0x0000000702057c11 */ /* 0x000fca00080f1403 */
[----:B------:R-:W2:Y:S01]  /*0320*/  LDG.E R0, desc[UR4][R4.64] ;  /* 0x0000000404007981 */ /* 0x000ea2000c1e1900 */
[----:B------:R-:W-:Y:S01]  /*0330*/  I2FP.F32.U32 R7, R6 ;  /* 0x0000000600077245 */ /* 0x000fe20000201000 */
[----:B------:R-:W-:Y:S03]  /*0340*/  BSSY.RECONVERGENT B0, `(.L_x_0) ;  /* 0x000000c000007945 */ /* 0x000fe60003800200 */
[----:B------:R-:W0:Y:S02]  /*0350*/  MUFU.RCP R2, R7 ;  /* 0x0000000700027308 */ /* 0x000e240000001000 */
[----:B0-----:R-:W-:-:S04]  /*0360*/  FFMA R3, -R7, R2, 1 ;  /* 0x3f80000007037423 */ /* 0x001fc80000000102 */
[----:B------:R-:W-:Y:S02]  /*0370*/  FFMA R3, R2, R3, R2 ;  /* 0x0000000302037223 */ /* 0x000fe40000000002 */
[----:B--2---:R-:W0:Y:S02]  /*0380*/  FCHK P0, R0, R7 ;  /* 0x0000000700007302 */ /* 0x004e240000000000 */
[----:B------:R-:W-:-:S04]  /*0390*/  FFMA R2, R0, R3, RZ ;  /* 0x0000000300027223 */ /* 0x000fc800000000ff */
[----:B------:R-:W-:-:S04]  /*03a0*/  FFMA R6, -R7, R2, R0 ;  /* 0x0000000207067223 */ /* 0x000fc80000000100 */
[----:B------:R-:W-:Y:S01]  /*03b0*/  FFMA R3, R3, R6, R2 ;  /* 0x0000000603037223 */ /* 0x000fe20000000002 */
[----:B0-----:R-:W-:Y:S06]  /*03c0*/  @!P0 BRA `(.L_x_1) ;  /* 0x00000000000c8947 */ /* 0x001fec0003800000 */
[----:B------:R-:W-:-:S07]  /*03d0*/  MOV R2, 0x3f0 ;  /* 0x000003f000027802 */ /* 0x000fce0000000f00 */
[----:B------:R-:W-:Y:S05]  /*03e0*/  CALL.REL.NOINC `($__internal_0_$__cuda_sm3x_div_rn_noftz_f32_slowpath) ;  /* 0x0000000000107944 */ /* 0x000fea0003c00000 */
[----:B------:R-:W-:-:S07]  /*03f0*/  IMAD.MOV.U32 R3, RZ, RZ, R0 ;  /* 0x000000ffff037224 */ /* 0x000fce00078e0000 */
.L_x_1:
[----:B------:R-:W-:Y:S05]  /*0400*/  BSYNC.RECONVERGENT B0 ;  /* 0x0000000000007941 */ /* 0x000fea0003800200 */
.L_x_0:
[----:B------:R-:W-:Y:S01]  /*0410*/  STG.E desc[UR4][R4.64], R3 ;  /* 0x0000000304007986 */ /* 0x000fe2000c101904 */
[----:B------:R-:W-:Y:S05]  /*0420*/  EXIT ;  /* 0x000000000000794d */ /* 0x000fea0003800000 */
        .weak           $__internal_0_$__cuda_sm3x_div_rn_noftz_f32_slowpath
        .type           $__internal_0_$__cuda_sm3x_div_rn_noftz_f32_slowpath,@function
        .size           $__internal_0_$__cuda_sm3x_div_rn_noftz_f32_slowpath,(.L_x_200 - $__internal_0_$__cuda_sm3x_div_rn_noftz_f32_slowpath)
$__internal_0_$__cuda_sm3x_div_rn_noftz_f32_slowpath:
[----:B------:R-:W-:Y:S01]  /*0430*/  SHF.R.U32.HI R6, RZ, 0x17, R7 ;  /* 0x00000017ff067819 */ /* 0x000fe20000011607 */
[----:B------:R-:W-:Y:S01]  /*0440*/  BSSY.RECONVERGENT B1, `(.L_x_2) ;  /* 0x0000064000017945 */ /* 0x000fe20003800200 */
[--C-:B------:R-:W-:Y:S02]  /*0450*/  SHF.R.U32.HI R3, RZ, 0x17, R0.reuse ;  /* 0x00000017ff037819 */ /* 0x100fe40000011600 */
[----:B------:R-:W-:Y:S01]  /*0460*/  LOP3.LUT R12, R6, 0xff, RZ, 0xc0, !PT ;  /* 0x000000ff060c7812 */ /* 0x000fe200078ec0ff */
[----:B------:R-:W-:Y:S01]  /*0470*/  IMAD.MOV.U32 R6, RZ, RZ, R0 ;  /* 0x000000ffff067224 */ /* 0x000fe200078e0000 */
[----:B------:R-:W-:-:S03]  /*0480*/  LOP3.LUT R10, R3, 0xff, RZ, 0xc0, !PT ;  /* 0x000000ff030a7812 */ /* 0x000fc600078ec0ff */
[----:B------:R-:W-:Y:S02]  /*0490*/  VIADD R11, R12, 0xffffffff ;  /* 0xffffffff0c0b7836 */ /* 0x000fe40000000000 */
[----:B------:R-:W-:-:S03]  /*04a0*/  VIADD R9, R10, 0xffffffff ;  /* 0xffffffff0a097836 */ /* 0x000fc60000000000 */
[----:B------:R-:W-:-:S04]  /*04b0*/  ISETP.GT.U32.AND P0, PT, R11, 0xfd, PT ;  /* 0x000000fd0b00780c */ /* 0x000fc80003f04070 */
[----:B------:R-:W-:-:S13]  /*04c0*/  ISETP.GT.U32.OR P0, PT, R9, 0xfd, P0 ;  /* 0x000000fd0900780c */ /* 0x000fda0000704470 */
[----:B------:R-:W-:Y:S01]  /*04d0*/  @!P0 IMAD.MOV.U32 R8, RZ, RZ, RZ ;  /* 0x000000ffff088224 */ /* 0x000fe200078e00ff */
[----:B------:R-:W-:Y:S06]  /*04e0*/  @!P0 BRA `(.L_x_3) ;  /* 0x0000000000608947 */ /* 0x000fec0003800000 */
[----:B------:R-:W-:Y:S01]  /*04f0*/  FSETP.GTU.FTZ.AND P0, PT, |R0|, +INF , PT ;  /* 0x7f8000000000780b */ /* 0x000fe20003f1c200 */
[----:B------:R-:W-:Y:S01]  /*0500*/  IMAD.MOV.U32 R3, RZ, RZ, R7 ;  /* 0x000000ffff037224 */ /* 0x000fe200078e0007 */
[----:B------:R-:W-:-:S04]  /*0510*/  FSETP.GTU.FTZ.AND P1, PT, |R7|, +INF , PT ;  /* 0x7f8000000700780b */ /* 0x000fc80003f3c200 */
[----:B------:R-:W-:-:S13]  /*0520*/  PLOP3.LUT P0, PT, P0, P1, PT, 0xf8, 0x8f ;  /* 0x00000000008f781c */ /* 0x000fda0000703f70 */
[----:B------:R-:W-:Y:S05]  /*0530*/  @P0 BRA `(.L_x_4) ;  /* 0x00000004004c0947 */ /* 0x000fea0003800000 */
[----:B------:R-:W-:-:S13]  /*0540*/  LOP3.LUT P0, RZ, R7, 0x7fffffff, R6, 0xc8, !PT ;  /* 0x7fffffff07ff7812 */ /* 0x000fda000780c806 */
[----:B------:R-:W-:Y:S05]  /*0550*/  @!P0 BRA `(.L_x_5) ;  /* 0x00000004003c8947 */ /* 0x000fea0003800000 */
[C---:B------:R-:W-:Y:S02]  /*0560*/  FSETP.NEU.FTZ.AND P1, PT, |R0|.reuse, +INF , PT ;  /* 0x7f8000000000780b */ /* 0x040fe40003f3d200 */
[----:B------:R-:W-:Y:S02]  /*0570*/  FSETP.NEU.FTZ.AND P2, PT, |R3|, +INF , PT ;  /* 0x7f8000000300780b */ /* 0x000fe40003f5d200 */
[----:B------:R-:W-:-:S11]  /*0580*/  FSETP.NEU.FTZ.AND P0, PT, |R0|, +INF , PT ;  /* 0x7f8000000000780b */ /* 0x000fd60003f1d200 */
[----:B------:R-:W-:Y:S05]  /*0590*/  @!P2 BRA !P1, `(.L_x_5) ;  /* 0x00000004002ca947 */ /* 0x000fea0004800000 */
[----:B------:R-:W-:-:S04]  /*05a0*/  LOP3.LUT P1, RZ, R6, 0x7fffffff, RZ, 0xc0, !PT ;  /* 0x7fffffff06ff7812 */ /* 0x000fc8000782c0ff */
[----:B------:R-:W-:-:S13]  /*05b0*/  PLOP3.LUT P1, PT, P2, P1, PT, 0x2f, 0xf2 ;  /* 0x0000000000f2781c */ /* 0x000fda0001722577 */
[----:B------:R-:W-:Y:S05]  /*05c0*/  @P1 BRA `(.L_x_6) ;  /* 0x0000000400181947 */ /* 0x000fea0003800000 */
[----:B------:R-:W-:-:S04]  /*05d0*/  LOP3.LUT P1, RZ, R7, 0x7fffffff, RZ, 0xc0, !PT ;  /* 0x7fffffff07ff7812 */ /* 0x000fc8000782c0ff */
[----:B------:R-:W-:-:S13]  /*05e0*/  PLOP3.LUT P0, PT, P0, P1, PT, 0x2f, 0xf2 ;  /* 0x0000000000f2781c */ /* 0x000fda0000702577 */
[----:B------:R-:W-:Y:S05]  /*05f0*/  @P0 BRA `(.L_x_7) ;  /* 0x0000000400000947 */ /* 0x000fea0003800000 */
[----:B------:R-:W-:Y:S02]  /*0600*/  ISETP.GE.AND P0, PT, R9, RZ, PT ;  /* 0x000000ff0900720c */ /* 0x000fe40003f06270 */
[----:B------:R-:W-:-:S11]  /*0610*/  ISETP.GE.AND P1, PT, R11, RZ, PT ;  /* 0x000000ff0b00720c */ /* 0x000fd60003f26270 */
[----:B------:R-:W-:Y:S02]  /*0620*/  @P0 IMAD.MOV.U32 R8, RZ, RZ, RZ ;  /* 0x000000ffff080224 */ /* 0x000fe400078e00ff */
[----:B------:R-:W-:Y:S01]  /*0630*/  @!P0 FFMA R6, R0, 1.84467440737095516160e+19, RZ ;  /* 0x5f80000000068823 */ /* 0x000fe200000000ff */
[----:B------:R-:W-:Y:S02]  /*0640*/  @!P0 IMAD.MOV.U32 R8, RZ, RZ, -0x40 ;  /* 0xffffffc0ff088424 */ /* 0x000fe400078e00ff */
[----:B------:R-:W-:Y:S02]  /*0650*/  @!P1 FFMA R7, R3, 1.84467440737095516160e+19, RZ ;  /* 0x5f80000003079823 */ /* 0x000fe400000000ff */
[----:B------:R-:W-:-:S07]  /*0660*/  @!P1 VIADD R8, R8, 0x40 ;  /* 0x0000004008089836 */ /* 0x000fce0000000000 */
.L_x_3:
[----:B------:R-:W-:Y:S01]  /*0670*/  LEA R0, R12, 0xc0800000, 0x17 ;  /* 0xc08000000c007811 */ /* 0x000fe200078eb8ff */
[----:B------:R-:W-:Y:S01]  /*0680*/  VIADD R3, R10, 0xffffff81 ;  /* 0xffffff810a037836 */ /* 0x000fe20000000000 */
[----:B------:R-:W-:Y:S03]  /*0690*/  BSSY.RECONVERGENT B2, `(.L_x_8) ;  /* 0x0000035000027945 */ /* 0x000fe60003800200 */
[----:B------:R-:W-:Y:S02]  /*06a0*/  IMAD.IADD R7, R7, 0x1, -R0 ;  /* 0x0000000107077824 */ /* 0x000fe400078e0a00 */
[----:B------:R-:W-:Y:S02]  /*06b0*/  IMAD R0, R3, -0x800000, R6 ;  /* 0xff80000003007824 */ /* 0x000fe400078e0206 */
[----:B------:R0:W1:Y:S01]  /*06c0*/  MUFU.RCP R9, R7 ;  /* 0x0000000700097308 */ /* 0x0000620000001000 */
[----:B------:R-:W-:Y:S01]  /*06d0*/  FADD.FTZ R11, -R7, -RZ ;  /* 0x800000ff070b7221 */ /* 0x000fe20000010100 */
[----:B0-----:R-:W-:-:S05]  /*06e0*/  IADD3 R7, PT, PT, R3, 0x7f, -R12 ;  /* 0x0000007f03077810 */ /* 0x001fca0007ffe80c */
[----:B------:R-:W-:Y:S02]  /*06f0*/  IMAD.IADD R7, R7, 0x1, R8 ;  /* 0x0000000107077824 */ /* 0x000fe400078e0208 */
[----:B-1----:R-:W-:-:S04]  /*0700*/  FFMA R10, R9, R11, 1 ;  /* 0x3f800000090a7423 */ /* 0x002fc8000000000b */
[----:B------:R-:W-:-:S04]  /*0710*/  FFMA R13, R9, R10, R9 ;  /* 0x0000000a090d7223 */ /* 0x000fc80000000009 */
[----:B------:R-:W-:-:S04]  /*0720*/  FFMA R6, R0, R13, RZ ;  /* 0x0000000d00067223 */ /* 0x000fc800000000ff */
[----:B------:R-:W-:-:S04]  /*0730*/  FFMA R9, R11, R6, R0 ;  /* 0x000000060b097223 */ /* 0x000fc80000000000 */
[----:B------:R-:W-:-:S04]  /*0740*/  FFMA R6, R13, R9, R6 ;  /* 0x000000090d067223 */ /* 0x000fc80000000006 */
[----:B------:R-:W-:-:S04]  /*0750*/  FFMA R11, R11, R6, R0 ;  /* 0x000000060b0b7223 */ /* 0x000fc80000000000 */
[----:B------:R-:W-:-:S05]  /*0760*/  FFMA R0, R13, R11, R6 ;  /* 0x0000000b0d007223 */ /* 0x000fca0000000006 */
[----:B------:R-:W-:-:S04]  /*0770*/  SHF.R.U32.HI R3, RZ, 0x17, R0 ;  /* 0x00000017ff037819 */ /* 0x000fc80000011600 */
[----:B------:R-:W-:-:S05]  /*0780*/  LOP3.LUT R3, R3, 0xff, RZ, 0xc0, !PT ;  /* 0x000000ff03037812 */ /* 0x000fca00078ec0ff */
[----:B------:R-:W-:-:S04]  /*0790*/  IMAD.IADD R9, R3, 0x1, R7 ;  /* 0x0000000103097824 */ /* 0x000fc800078e0207 */
[----:B------:R-:W-:-:S05]  /*07a0*/  VIADD R3, R9, 0xffffffff ;  /* 0xffffffff09037836 */ /* 0x000fca0000000000 */
[----:B------:R-:W-:-:S13]  /*07b0*/  ISETP.GE.U32.AND P0, PT, R3, 0xfe, PT ;  /* 0x000000fe0300780c */ /* 0x000fda0003f06070 */
[----:B------:R-:W-:Y:S05]  /*07c0*/  @!P0 BRA `(.L_x_9) ;  /* 0x0000000000808947 */ /* 0x000fea0003800000 */
[----:B------:R-:W-:-:S13]  /*07d0*/  ISETP.GT.AND P0, PT, R9, 0xfe, PT ;  /* 0x000000fe0900780c */ /* 0x000fda0003f04270 */
[----:B------:R-:W-:Y:S05]  /*07e0*/  @P0 BRA `(.L_x_10) ;  /* 0x00000000006c0947 */ /* 0x000fea0003800000 */
[----:B------:R-:W-:-:S13]  /*07f0*/  ISETP.GE.AND P0, PT, R9, 0x1, PT ;  /* 0x000000010900780c */ /* 0x000fda0003f06270 */
[----:B------:R-:W-:Y:S05]  /*0800*/  @P0 BRA `(.L_x_11) ;  /* 0x0000000000740947 */ /* 0x000fea0003800000 */
[----:B------:R-:W-:Y:S02]  /*0810*/  ISETP.GE.AND P0, PT, R9, -0x18, PT ;  /* 0xffffffe80900780c */ /* 0x000fe40003f06270 */
[----:B------:R-:W-:-:S11]  /*0820*/  LOP3.LUT R0, R0, 0x80000000, RZ, 0xc0, !PT ;  /* 0x8000000000007812 */ /* 0x000fd600078ec0ff */
[----:B------:R-:W-:Y:S05]  /*0830*/  @!P0 BRA `(.L_x_11) ;  /* 0x0000000000688947 */ /* 0x000fea0003800000 */
[-CC-:B------:R-:W-:Y:S01]  /*0840*/  FFMA.RZ R3, R13, R11.reuse, R6.reuse ;  /* 0x0000000b0d037223 */ /* 0x180fe2000000c006 */
[C---:B------:R-:W-:Y:S01]  /*0850*/  VIADD R8, R9.reuse, 0x20 ;  /* 0x0000002009087836 */ /* 0x040fe20000000000 */
[C---:B------:R-:W-:Y:S02]  /*0860*/  ISETP.NE.AND P2, PT, R9.reuse, RZ, PT ;  /* 0x000000ff0900720c */ /* 0x040fe40003f45270 */
[----:B------:R-:W-:Y:S01]  /*0870*/  ISETP.NE.AND P1, PT, R9, RZ, PT ;  /* 0x000000ff0900720c */ /* 0x000fe20003f25270 */
[----:B------:R-:W-:Y:S01]  /*0880*/  IMAD.MOV R9, RZ, RZ, -R9 ;  /* 0x000000ffff097224 */ /* 0x000fe200078e0a09 */
[----:B------:R-:W-:Y:S01]  /*0890*/  LOP3.LUT R7, R3, 0x7fffff, RZ, 0xc0, !PT ;  /* 0x007fffff03077812 */ /* 0x000fe200078ec0ff */
[CCC-:B------:R-:W-:Y:S01]  /*08a0*/  FFMA.RP R3, R13.reuse, R11.reuse, R6.reuse ;  /* 0x0000000b0d037223 */ /* 0x1c0fe20000008006 */
[----:B------:R-:W-:Y:S02]  /*08b0*/  FFMA.RM R6, R13, R11, R6 ;  /* 0x0000000b0d067223 */ /* 0x000fe40000004006 */
[----:B------:R-:W-:-:S03]  /*08c0*/  LOP3.LUT R7, R7, 0x800000, RZ, 0xfc, !PT ;  /* 0x0080000007077812 */ /* 0x000fc600078efcff */
[----:B------:R-:W-:Y:S02]  /*08d0*/  FSETP.NEU.FTZ.AND P0, PT, R3, R6, PT ;  /* 0x000000060300720b */ /* 0x000fe40003f1d000 */
[----:B------:R-:W-:Y:S02]  /*08e0*/  SHF.L.U32 R8, R7, R8, RZ ;  /* 0x0000000807087219 */ /* 0x000fe400000006ff */
[----:B------:R-:W-:Y:S02]  /*08f0*/  SEL R6, R9, RZ, P2 ;  /* 0x000000ff09067207 */ /* 0x000fe40001000000 */
[----:B------:R-:W-:Y:S02]  /*0900*/  ISETP.NE.AND P1, PT, R8, RZ, P1 ;  /* 0x000000ff0800720c */ /* 0x000fe40000f25270 */
[----:B------:R-:W-:Y:S02]  /*0910*/  SHF.R.U32.HI R6, RZ, R6, R7 ;  /* 0x00000006ff067219 */ /* 0x000fe40000011607 */
[----:B------:R-:W-:-:S02]  /*0920*/  PLOP3.LUT P0, PT, P0, P1, PT, 0xf8, 0x8f ;  /* 0x00000000008f781c */ /* 0x000fc40000703f70 */
[----:B------:R-:W-:Y:S02]  /*0930*/  SHF.R.U32.HI R8, RZ, 0x1, R6 ;  /* 0x00000001ff087819 */ /* 0x000fe40000011606 */
[----:B------:R-:W-:-:S04]  /*0940*/  SEL R3, RZ, 0x1, !P0 ;  /* 0x00000001ff037807 */ /* 0x000fc80004000000 */
[----:B------:R-:W-:-:S04]  /*0950*/  LOP3.LUT R3, R3, 0x1, R8, 0xf8, !PT ;  /* 0x0000000103037812 */ /* 0x000fc800078ef808 */
[----:B------:R-:W-:-:S05]  /*0960*/  LOP3.LUT R3, R3, R6, RZ, 0xc0, !PT ;  /* 0x0000000603037212 */ /* 0x000fca00078ec0ff */
[----:B------:R-:W-:-:S05]  /*0970*/  IMAD.IADD R3, R8, 0x1, R3 ;  /* 0x0000000108037824 */ /* 0x000fca00078e0203 */
[----:B------:R-:W-:Y:S01]  /*0980*/  LOP3.LUT R0, R3, R0, RZ, 0xfc, !PT ;  /* 0x0000000003007212 */ /* 0x000fe200078efcff */
[----:B------:R-:W-:Y:S06]  /*0990*/  BRA `(.L_x_11) ;  /* 0x0000000000107947 */ /* 0x000fec0003800000 */
.L_x_10:
[----:B------:R-:W-:-:S04]  /*09a0*/  LOP3.LUT R0, R0, 0x80000000, RZ, 0xc0, !PT ;  /* 0x8000000000007812 */ /* 0x000fc800078ec0ff */
[----:B------:R-:W-:Y:S01]  /*09b0*/  LOP3.LUT R0, R0, 0x7f800000, RZ, 0xfc, !PT ;  /* 0x7f80000000007812 */ /* 0x000fe200078efcff */
[----:B------:R-:W-:Y:S06]  /*09c0*/  BRA `(.L_x_11) ;  /* 0x0000000000047947 */ /* 0x000fec0003800000 */
.L_x_9:
[----:B------:R-:W-:-:S07]  /*09d0*/  IMAD R0, R7, 0x800000, R0 ;  /* 0x0080000007007824 */ /* 0x000fce00078e0200 */
.L_x_11:
[----:B------:R-:W-:Y:S05]  /*09e0*/  BSYNC.RECONVERGENT B2 ;  /* 0x0000000000027941 */ /* 0x000fea0003800200 */
.L_x_8:
[----:B------:R-:W-:Y:S05]  /*09f0*/  BRA `(.L_x_12) ;  /* 0x0000000000207947 */ /* 0x000fea0003800000 */
.L_x_7:
[----:B------:R-:W-:-:S04]  /*0a00*/  LOP3.LUT R0, R7, 0x80000000, R6, 0x48, !PT ;  /* 0x8000000007007812 */ /* 0x000fc800078e4806 */
[----:B------:R-:W-:Y:S01]  /*0a10*/  LOP3.LUT R0, R0, 0x7f800000, RZ, 0xfc, !PT ;  /* 0x7f80000000007812 */ /* 0x000fe200078efcff */
[----:B------:R-:W-:Y:S06]  /*0a20*/  BRA `(.L_x_12) ;  /* 0x0000000000147947 */ /* 0x000fec0003800000 */
.L_x_6:
[----:B------:R-:W-:Y:S01]  /*0a30*/  LOP3.LUT R0, R7, 0x80000000, R6, 0x48, !PT ;  /* 0x8000000007007812 */ /* 0x000fe200078e4806 */
[----:B------:R-:W-:Y:S06]  /*0a40*/  BRA `(.L_x_12) ;  /* 0x00000000000c7947 */ /* 0x000fec0003800000 */
.L_x_5:
[----:B------:R-:W0:Y:S01]  /*0a50*/  MUFU.RSQ R0, -QNAN ;  /* 0xffc0000000007908 */ /* 0x000e220000001400 */
[----:B------:R-:W-:Y:S05]  /*0a60*/  BRA `(.L_x_12) ;  /* 0x0000000000047947 */ /* 0x000fea0003800000 */
.L_x_4:
[----:B------:R-:W-:-:S07]  /*0a70*/  FADD.FTZ R0, R0, R3 ;  /* 0x0000000300007221 */ /* 0x000fce0000010000 */
.L_x_12:
[----:B------:R-:W-:Y:S05]  /*0a80*/  BSYNC.RECONVERGENT B1 ;  /* 0x0000000000017941 */ /* 0x000fea0003800200 */
.L_x_2:
[----:B------:R-:W-:-:S04]  /*0a90*/  IMAD.MOV.U32 R3, RZ, RZ, 0x0 ;  /* 0x00000000ff037424 */ /* 0x000fc800078e00ff */
[----:B0-----:R-:W-:Y:S05]  /*0aa0*/  RET.REL.NODEC R2 `(_Z25finalize_centroids_kernelPfiiPKi) ;  /* 0xfffffff402547950 */ /* 0x001fea0003c3ffff */
.L_x_13:
[----:B------:R-:W-:-:S00]  /*0ab0*/  BRA `(.L_x_13) ;  /* 0xfffffffc00fc7947 */ /* 0x000fc0000383ffff */
[----:B------:R-:W-:-:S00]  /*0ac0*/  NOP ;  /* 0x0000000000007918 */ /* 0x000fc00000000000 */
        /* <DEDUP_REMOVED lines=11> */
.L_x_200:


//--------------------- .text._Z30update_centroids_atomic_kernelPKfiiPKiiPfiPi --------------------------
	.section	.text._Z30update_centroids_atomic_kernelPKfiiPKiiPfiPi,"ax",@progbits
	.align	128
        .global         _Z30update_centroids_atomic_kernelPKfiiPKiiPfiPi
        .type           _Z30update_centroids_atomic_kernelPKfiiPKiiPfiPi,@function
        .size           _Z30update_centroids_atomic_kernelPKfiiPKiiPfiPi,(.L_x_206 - _Z30update_centroids_atomic_kernelPKfiiPKiiPfiPi)
        .other          _Z30update_centroids_atomic_kernelPKfiiPKiiPfiPi,@"STO_CUDA_ENTRY STV_DEFAULT"
_Z30update_centroids_atomic_kernelPKfiiPKiiPfiPi:
.text._Z30update_centroids_atomic_kernelPKfiiPKiiPfiPi:
[----:B------:R-:W-:Y:S01]  /*0000*/  LDC R1, c[0x0][0x37c] ;  /* 0x0000df00ff017b82 */ /* 0x000fe20000000800 */
[----:B------:R-:W0:Y:S07]  /*0010*/  S2R R13, SR_TID.X ;  /* 0x00000000000d7919 */ /* 0x000e2e0000002100 */
[----:B------:R-:W0:Y:S08]  /*0020*/  S2UR UR4, SR_CTAID.X ;  /* 0x00000000000479c3 */ /* 0x000e300000002500 */
[----:B------:R-:W0:Y:S08]  /*0030*/  LDC R12, c[0x0][0x360] ;  /* 0x0000d800ff0c7b82 */ /* 0x000e300000000800 */
[----:B------:R-:W1:Y:S01]  /*0040*/  LDC R0, c[0x0][0x388] ;  /* 0x0000e200ff007b82 */ /* 0x000e620000000800 */
[----:B0-----:R-:W-:-:S05]  /*0050*/  IMAD R12, R12, UR4, R13 ;  /* 0x000000040c0c7c24 */ /* 0x001fca000f8e020d */
[----:B-1----:R-:W-:-:S13]  /*0060*/  ISETP.GE.AND P0, PT, R12, R0, PT ;  /* 0x000000000c00720c */ /* 0x002fda0003f06270 */
[----:B------:R-:W-:Y:S05]  /*0070*/  @P0 EXIT ;  /* 0x000000000000094d */ /* 0x000fea0003800000 */
[----:B------:R-:W0:Y:S01]  /*0080*/  LDC.64 R10, c[0x0][0x390] ;  /* 0x0000e400ff0a7b82 */ /* 0x000e220000000a00 */
[----:B------:R-:W1:Y:S07]  /*0090*/  LDCU.64 UR4, c[0x0][0x358] ;  /* 0x00006b00ff0477ac */ /* 0x000e6e0008000a00 */
[----:B------:R-:W2:Y:S08]  /*00a0*/  LDC R2, c[0x0][0x38c] ;  /* 0x0000e300ff027b82 */ /* 0x000eb00000000800 */
[----:B------:R-:W3:Y:S01]  /*00b0*/  LDC.64 R4, c[0x0][0x3b0] ;  /* 0x0000ec00ff047b82 */ /* 0x000ee20000000a00 */
[----:B0-----:R-:W-:-:S06]  /*00c0*/  IMAD.WIDE R10, R12, 0x4, R10 ;  /* 0x000000040c0a7825 */ /* 0x001fcc00078e020a */
[----:B-1----:R-:W3:Y:S01]  /*00d0*/  LDG.E.CONSTANT R10, desc[UR4][R10.64] ;  /* 0x000000040a0a7981 */ /* 0x002ee2000c1e9900 */
[----:B------:R-:W-:Y:S01]  /*00e0*/  IMAD.MOV.U32 R3, RZ, RZ, 0x1 ;  /* 0x00000001ff037424 */ /* 0x000fe200078e00ff */
[----:B--2---:R-:W-:Y:S01]  /*00f0*/  ISETP.GE.AND P0, PT, R2, 0x1, PT ;  /* 0x000000010200780c */ /* 0x004fe20003f06270 */
[----:B---3--:R-:W-:-:S05]  /*0100*/  IMAD.WIDE R4, R10, 0x4, R4 ;  /* 0x000000040a047825 */ /* 0x008fca00078e0204 */
[----:B------:R0:W-:Y:S07]  /*0110*/  REDG.E.ADD.STRONG.GPU desc[UR4][R4.64], R3 ;  /* 0x000000030400798e */ /* 0x0001ee000c12e104 */
[----:B------:R-:W-:Y:S05]  /*0120*/  @!P0 EXIT ;  /* 0x000000000000894d */ /* 0x000fea0003800000 */
[----:B0-----:R-:W0:Y:S01]  /*0130*/  LDC R3, c[0x0][0x3a8] ;  /* 0x0000ea00ff037b82 */ /* 0x001e220000000800 */
[C---:B------:R-:W-:Y:S01]  /*0140*/  ISETP.GE.U32.AND P1, PT, R2.reuse, 0x8, PT ;  /* 0x000000080200780c */ /* 0x040fe20003f26070 */
[----:B------:R-:W-:Y:S01]  /*0150*/  IMAD.MOV.U32 R6, RZ, RZ, RZ ;  /* 0x000000ffff067224 */ /* 0x000fe200078e00ff */
[----:B------:R-:W-:Y:S02]  /*0160*/  LOP3.LUT R4, R2, 0x7, RZ, 0xc0, !PT ;  /* 0x0000000702047812 */ /* 0x000fe400078ec0ff */
[----:B------:R-:W-:Y:S02]  /*0170*/  SHF.R.S32.HI R13, RZ, 0x1f, R12 ;  /* 0x0000001fff0d7819 */ /* 0x000fe4000001140c */
[----:B------:R-:W-:Y:S02]  /*0180*/  ISETP.NE.AND P0, PT, R4, RZ, PT ;  /* 0x000000ff0400720c */ /* 0x000fe40003f05270 */
[----:B------:R-:W-:Y:S02]  /*0190*/  SHF.R.S32.HI R11, RZ, 0x1f, R10 ;  /* 0x0000001fff0b7819 */ /* 0x000fe4000001140a */
[----:B------:R-:W-:-:S02]  /*01a0*/  SHF.R.S32.HI R5, RZ, 0x1f, R0 ;  /* 0x0000001fff057819 */ /* 0x000fc40000011400 */
[----:B0-----:R-:W-:Y:S01]  /*01b0*/  SHF.R.S32.HI R8, RZ, 0x1f, R3 ;  /* 0x0000001fff087819 */ /* 0x001fe20000011403 */
[----:B------:R-:W-:Y:S06]  /*01c0*/  @!P1 BRA `(.L_x_14) ;  /* 0x00000004000c9947 */ /* 0x000fec0003800000 */
[----:B------:R-:W0:Y:S01]  /*01d0*/  LDCU.64 UR6, c[0x0][0x3a0] ;  /* 0x00007400ff0677ac */ /* 0x000e220008000a00 */
[----:B------:R-:W-:Y:S01]  /*01e0*/  LOP3.LUT R6, R2, 0x7ffffff8, RZ, 0xc0, !PT ;  /* 0x7ffffff802067812 */ /* 0x000fe200078ec0ff */
[----:B------:R-:W1:Y:S04]  /*01f0*/  LDCU.64 UR8, c[0x0][0x380] ;  /* 0x00007000ff0877ac */ /* 0x000e680008000a00 */
[----:B------:R-:W-:Y:S01]  /*0200*/  IMAD.MOV R26, RZ, RZ, -R6 ;  /* 0x000000ffff1a7224 */ /* 0x000fe200078e0a06 */
[----:B0-----:R-:W-:Y:S02]  /*0210*/  LEA R20, P1, R10, UR6, 0x2 ;  /* 0x000000060a147c11 */ /* 0x001fe4000f8210ff */
[----:B-1----:R-:W-:Y:S02]  /*0220*/  LEA R7, P2, R12, UR8, 0x2 ;  /* 0x000000080c077c11 */ /* 0x002fe4000f8410ff */
[----:B------:R-:W-:-:S02]  /*0230*/  LEA.HI.X R9, R10, UR7, R11, 0x2, P1 ;  /* 0x000000070a097c11 */ /* 0x000fc400088f140b */
[----:B------:R-:W-:-:S09]  /*0240*/  LEA.HI.X R21, R12, UR9, R13, 0x2, P2 ;  /* 0x000000090c157c11 */ /* 0x000fd200090f140d */
.L_x_15:
[----:B------:R-:W-:Y:S02]  /*0250*/  IMAD.MOV.U32 R16, RZ, RZ, R7 ;  /* 0x000000ffff107224 */ /* 0x000fe400078e0007 */
[----:B0-----:R-:W-:Y:S02]  /*0260*/  IMAD.MOV.U32 R17, RZ, RZ, R21 ;  /* 0x000000ffff117224 */ /* 0x001fe400078e0015 */
[----:B------:R-:W-:-:S03]  /*0270*/  IMAD.SHL.U32 R18, R0, 0x4, RZ ;  /* 0x0000000400127824 */ /* 0x000fc600078e00ff */
[----:B------:R-:W2:Y:S01]  /*0280*/  LDG.E.CONSTANT R15, desc[UR4][R16.64] ;  /* 0x00000004100f7981 */ /* 0x000ea2000c1e9900 */
[----:B------:R-:W-:Y:S01]  /*0290*/  SHF.L.U64.HI R19, R0, 0x2, R5 ;  /* 0x0000000200137819 */ /* 0x000fe20000010205 */
[----:B------:R-:W-:Y:S01]  /*02a0*/  IMAD.MOV.U32 R28, RZ, RZ, R20 ;  /* 0x000000ffff1c7224 */ /* 0x000fe200078e0014 */
[----:B------:R-:W-:Y:S01]  /*02b0*/  IADD3 R22, P1, PT, R7, R18, RZ ;  /* 0x0000001207167210 */ /* 0x000fe20007f3e0ff */
[----:B------:R-:W-:Y:S02]  /*02c0*/  IMAD.MOV.U32 R29, RZ, RZ, R9 ;  /* 0x000000ffff1d7224 */ /* 0x000fe400078e0009 */
[----:B------:R-:W-:Y:S02]  /*02d0*/  IMAD.SHL.U32 R27, R3, 0x4, RZ ;  /* 0x00000004031b7824 */ /* 0x000fe400078e00ff */
[----:B------:R-:W-:-:S03]  /*02e0*/  IMAD.X R23, R21, 0x1, R19, P1 ;  /* 0x0000000115177824 */ /* 0x000fc600008e0613 */
[----:B------:R-:W-:Y:S02]  /*02f0*/  IADD3 R14, P1, PT, R20, R27, RZ ;  /* 0x0000001b140e7210 */ /* 0x000fe40007f3e0ff */
[----:B------:R-:W3:Y:S04]  /*0300*/  LDG.E.CONSTANT R25, desc[UR4][R22.64] ;  /* 0x0000000416197981 */ /* 0x000ee8000c1e9900 */
[----:B--2---:R0:W-:Y:S02]  /*0310*/  REDG.E.ADD.F32.FTZ.RN.STRONG.GPU desc[UR4][R28.64], R15 ;  /* 0x0000000f1c0079a6 */ /* 0x0041e4000c12f304 */
[----:B0-----:R-:W-:-:S05]  /*0320*/  SHF.L.U64.HI R29, R3, 0x2, R8 ;  /* 0x00000002031d7819 */ /* 0x001fca0000010208 */
[----:B------:R-:W-:Y:S01]  /*0330*/  IMAD.X R15, R9, 0x1, R29, P1 ;  /* 0x00000001090f7824 */ /* 0x000fe200008e061d */
[----:B------:R-:W-:-:S04]  /*0340*/  IADD3 R16, P1, PT, R22, R18, RZ ;  /* 0x0000001216107210 */ /* 0x000fc80007f3e0ff */
[----:B---3--:R0:W-:Y:S01]  /*0350*/  REDG.E.ADD.F32.FTZ.RN.STRONG.GPU desc[UR4][R14.64], R25 ;  /* 0x000000190e0079a6 */ /* 0x0081e2000c12f304 */
[----:B------:R-:W-:-:S05]  /*0360*/  IMAD.X R17, R23, 0x1, R19, P1 ;  /* 0x0000000117117824 */ /* 0x000fca00008e0613 */
[----:B------:R-:W2:Y:S01]  /*0370*/  LDG.E.CONSTANT R28, desc[UR4][R16.64] ;  /* 0x00000004101c7981 */ /* 0x000ea2000c1e9900 */
[----:B------:R-:W-:-:S05]  /*0380*/  IADD3 R24, P1, PT, R14, R27, RZ ;  /* 0x0000001b0e187210 */ /* 0x000fca0007f3e0ff */
[----:B0-----:R-:W-:Y:S01]  /*0390*/  IMAD.X R25, R15, 0x1, R29, P1 ;  /* 0x000000010f197824 */ /* 0x001fe200008e061d */
[----:B------:R-:W-:-:S05]  /*03a0*/  IADD3 R22, P1, PT, R16, R18, RZ ;  /* 0x0000001210167210 */ /* 0x000fca0007f3e0ff */
[----:B------:R-:W-:Y:S01]  /*03b0*/  IMAD.X R23, R17, 0x1, R19, P1 ;  /* 0x0000000111177824 */ /* 0x000fe200008e0613 */
[----:B------:R-:W-:Y:S01]  /*03c0*/  IADD3 R14, P1, PT, R24, R27, RZ ;  /* 0x0000001b180e7210 */ /* 0x000fe20007f3e0ff */
[----:B--2---:R0:W-:Y:S04]  /*03d0*/  REDG.E.ADD.F32.FTZ.RN.STRONG.GPU desc[UR4][R24.64], R28 ;  /* 0x0000001c180079a6 */ /* 0x0041e8000c12f304 */
[----:B0-----:R0:W2:Y:S01]  /*03e0*/  LDG.E.CONSTANT R28, desc[UR4][R22.64] ;  /* 0x00000004161c7981 */ /* 0x0010a2000c1e9900 */
[----:B------:R-:W-:Y:S01]  /*03f0*/  IMAD.X R15, R25, 0x1, R29, P1 ;  /* 0x00000001190f7824 */ /* 0x000fe200008e061d */
[----:B------:R-:W-:-:S05]  /*0400*/  IADD3 R16, P1, PT, R22, R18, RZ ;  /* 0x0000001216107210 */ /* 0x000fca0007f3e0ff */
[----:B------:R-:W-:Y:S01]  /*0410*/  IMAD.X R17, R23, 0x1, R19, P1 ;  /* 0x0000000117117824 */ /* 0x000fe200008e0613 */
[----:B------:R-:W-:-:S05]  /*0420*/  IADD3 R24, P1, PT, R14, R27, RZ ;  /* 0x0000001b0e187210 */ /* 0x000fca0007f3e0ff */
[----:B------:R-:W-:Y:S01]  /*0430*/  IMAD.X R25, R15, 0x1, R29, P1 ;  /* 0x000000010f197824 */ /* 0x000fe200008e061d */
[----:B0-----:R-:W-:-:S05]  /*0440*/  IADD3 R22, P1, PT, R16, R18, RZ ;  /* 0x0000001210167210 */ /* 0x001fca0007f3e0ff */
[----:B------:R-:W-:Y:S01]  /*0450*/  IMAD.X R23, R17, 0x1, R19, P1 ;  /* 0x0000000111177824 */ /* 0x000fe200008e0613 */
[----:B--2---:R0:W-:Y:S04]  /*0460*/  REDG.E.ADD.F32.FTZ.RN.STRONG.GPU desc[UR4][R14.64], R28 ;  /* 0x0000001c0e0079a6 */ /* 0x0041e8000c12f304 */
[----:B0-----:R0:W2:Y:S01]  /*0470*/  LDG.E.CONSTANT R28, desc[UR4][R16.64] ;  /* 0x00000004101c7981 */ /* 0x0010a2000c1e9900 */
[----:B------:R-:W-:-:S05]  /*0480*/  IADD3 R14, P1, PT, R24, R27, RZ ;  /* 0x0000001b180e7210 */ /* 0x000fca0007f3e0ff */
[----:B------:R-:W-:Y:S01]  /*0490*/  IMAD.X R15, R25, 0x1, R29, P1 ;  /* 0x00000001190f7824 */ /* 0x000fe200008e061d */
[----:B0-----:R-:W-:-:S05]  /*04a0*/  IADD3 R16, P1, PT, R22, R18, RZ ;  /* 0x0000001216107210 */ /* 0x001fca0007f3e0ff */
[----:B------:R-:W-:Y:S01]  /*04b0*/  IMAD.X R17, R23, 0x1, R19, P1 ;  /* 0x0000000117117824 */ /* 0x000fe200008e0613 */
[----:B------:R-:W-:-:S05]  /*04c0*/  IADD3 R18, P1, PT, R16, R18, RZ ;  /* 0x0000001210127210 */ /* 0x000fca0007f3e0ff */
[----:B------:R-:W-:Y:S02]  /*04d0*/  IMAD.X R19, R17, 0x1, R19, P1 ;  /* 0x0000000111137824 */ /* 0x000fe400008e0613 */
[----:B------:R-:W3:Y:S04]  /*04e0*/  LDG.E.CONSTANT R17, desc[UR4][R16.64] ;  /* 0x0000000410117981 */ /* 0x000ee8000c1e9900 */
[----:B------:R-:W4:Y:S04]  /*04f0*/  LDG.E.CONSTANT R19, desc[UR4][R18.64] ;  /* 0x0000000412137981 */ /* 0x000f28000c1e9900 */
[----:B--2---:R0:W-:Y:S04]  /*0500*/  REDG.E.ADD.F32.FTZ.RN.STRONG.GPU desc[UR4][R24.64], R28 ;  /* 0x0000001c180079a6 */ /* 0x0041e8000c12f304 */
[----:B0-----:R0:W2:Y:S01]  /*0510*/  LDG.E.CONSTANT R28, desc[UR4][R22.64] ;  /* 0x00000004161c7981 */ /* 0x0010a2000c1e9900 */
[----:B------:R-:W-:Y:S01]  /*0520*/  IADD3 R24, P1, PT, R14, R27, RZ ;  /* 0x0000001b0e187210 */ /* 0x000fe20007f3e0ff */
[----:B------:R-:W-:-:S04]  /*0530*/  VIADD R26, R26, 0x8 ;  /* 0x000000081a1a7836 */ /* 0x000fc80000000000 */
[----:B------:R-:W-:Y:S01]  /*0540*/  IMAD.X R25, R15, 0x1, R29, P1 ;  /* 0x000000010f197824 */ /* 0x000fe200008e061d */
[----:B0-----:R-:W-:-:S05]  /*0550*/  IADD3 R22, P1, PT, R24, R27, RZ ;  /* 0x0000001b18167210 */ /* 0x001fca0007f3e0ff */
[----:B------:R-:W-:Y:S01]  /*0560*/  IMAD.X R23, R25, 0x1, R29, P1 ;  /* 0x0000000119177824 */ /* 0x000fe200008e061d */
[----:B------:R-:W-:Y:S02]  /*0570*/  ISETP.NE.AND P1, PT, R26, RZ, PT ;  /* 0x000000ff1a00720c */ /* 0x000fe40003f25270 */
[C---:B------:R-:W-:Y:S02]  /*0580*/  LEA R20, P2, R3.reuse, R20, 0x5 ;  /* 0x0000001403147211 */ /* 0x040fe400078428ff */
[C---:B------:R-:W-:Y:S02]  /*0590*/  LEA R7, P3, R0.reuse, R7, 0x5 ;  /* 0x0000000700077211 */ /* 0x040fe400078628ff */
[----:B------:R-:W-:Y:S02]  /*05a0*/  LEA.HI.X R9, R3, R9, R8, 0x5, P2 ;  /* 0x0000000903097211 */ /* 0x000fe400010f2c08 */
[----:B------:R-:W-:Y:S01]  /*05b0*/  LEA.HI.X R21, R0, R21, R5, 0x5, P3 ;  /* 0x0000001500157211 */ /* 0x000fe200018f2c05 */
[----:B--2---:R0:W-:Y:S04]  /*05c0*/  REDG.E.ADD.F32.FTZ.RN.STRONG.GPU desc[UR4][R14.64], R28 ;  /* 0x0000001c0e0079a6 */ /* 0x0041e8000c12f304 */
[----:B---3--:R0:W-:Y:S04]  /*05d0*/  REDG.E.ADD.F32.FTZ.RN.STRONG.GPU desc[UR4][R24.64], R17 ;  /* 0x00000011180079a6 */ /* 0x0081e8000c12f304 */
[----:B----4-:R0:W-:Y:S01]  /*05e0*/  REDG.E.ADD.F32.FTZ.RN.STRONG.GPU desc[UR4][R22.64], R19 ;  /* 0x00000013160079a6 */ /* 0x0101e2000c12f304 */
[----:B------:R-:W-:Y:S05]  /*05f0*/  @P1 BRA `(.L_x_15) ;  /* 0xfffffffc00141947 */ /* 0x000fea000383ffff */
.L_x_14:
[----:B------:R-:W-:Y:S05]  /*0600*/  @!P0 EXIT ;  /* 0x000000000000894d */ /* 0x000fea0003800000 */
[----:B------:R-:W-:Y:S02]  /*0610*/  ISETP.GE.U32.AND P1, PT, R4, 0x4, PT ;  /* 0x000000040400780c */ /* 0x000fe40003f26070 */
[----:B------:R-:W-:-:S04]  /*0620*/  LOP3.LUT R9, R2, 0x3, RZ, 0xc0, !PT ;  /* 0x0000000302097812 */ /* 0x000fc800078ec0ff */
[----:B------:R-:W-:-:S07]  /*0630*/  ISETP.NE.AND P0, PT, R9, RZ, PT ;  /* 0x000000ff0900720c */ /* 0x000fce0003f05270 */
[----:B------:R-:W-:Y:S06]  /*0640*/  @!P1 BRA `(.L_x_16) ;  /* 0x00000000008c9947 */ /* 0x000fec0003800000 */
[----:B------:R-:W1:Y:S01]  /*0650*/  LDCU.64 UR6, c[0x0][0x380] ;  /* 0x00007000ff0677ac */ /* 0x000e620008000a00 */
[----:B0-----:R-:W-:-:S04]  /*0660*/  IMAD.WIDE.U32 R14, R6, R0, R12 ;  /* 0x00000000060e7225 */ /* 0x001fc800078e000c */
[----:B------:R-:W-:Y:S02]  /*0670*/  IMAD.SHL.U32 R23, R0, 0x4, RZ ;  /* 0x0000000400177824 */ /* 0x000fe400078e00ff */
[----:B------:R-:W-:Y:S01]  /*0680*/  IMAD R7, R6, R5, R15 ;  /* 0x0000000506077224 */ /* 0x000fe200078e020f */
[----:B------:R-:W-:Y:S02]  /*0690*/  SHF.L.U64.HI R15, R0, 0x2, R5 ;  /* 0x00000002000f7819 */ /* 0x000fe40000010205 */
[----:B-1----:R-:W-:-:S04]  /*06a0*/  LEA R26, P1, R14, UR6, 0x2 ;  /* 0x000000060e1a7c11 */ /* 0x002fc8000f8210ff */
[-C--:B------:R-:W-:Y:S02]  /*06b0*/  IADD3 R18, P2, PT, R26, R23.reuse, RZ ;  /* 0x000000171a127210 */ /* 0x080fe40007f5e0ff */
[----:B------:R-:W-:Y:S01]  /*06c0*/  LEA.HI.X R27, R14, UR7, R7, 0x2, P1 ;  /* 0x000000070e1b7c11 */ /* 0x000fe200088f1407 */
[----:B------:R-:W0:Y:S01]  /*06d0*/  LDCU.64 UR6, c[0x0][0x3a0] ;  /* 0x00007400ff0677ac */ /* 0x000e220008000a00 */
[----:B------:R-:W-:-:S03]  /*06e0*/  IADD3 R20, P1, PT, R18, R23, RZ ;  /* 0x0000001712147210 */ /* 0x000fc60007f3e0ff */
[--C-:B------:R-:W-:Y:S01]  /*06f0*/  IMAD.X R19, R27, 0x1, R15.reuse, P2 ;  /* 0x000000011b137824 */ /* 0x100fe200010e060f */
[----:B------:R-:W-:Y:S01]  /*0700*/  IADD3 R22, P2, PT, R20, R23, RZ ;  /* 0x0000001714167210 */ /* 0x000fe20007f5e0ff */
[----:B------:R1:W2:Y:S02]  /*0710*/  LDG.E.CONSTANT R7, desc[UR4][R26.64] ;  /* 0x000000041a077981 */ /* 0x0002a4000c1e9900 */
[--C-:B------:R-:W-:Y:S02]  /*0720*/  IMAD.X R21, R19, 0x1, R15.reuse, P1 ;  /* 0x0000000113157824 */ /* 0x100fe400008e060f */
[----:B------:R3:W4:Y:S02]  /*0730*/  LDG.E.CONSTANT R25, desc[UR4][R18.64] ;  /* 0x0000000412197981 */ /* 0x000724000c1e9900 */
[----:B------:R-:W-:Y:S02]  /*0740*/  IMAD.X R23, R21, 0x1, R15, P2 ;  /* 0x0000000115177824 */ /* 0x000fe400010e060f */
[----:B------:R5:W4:Y:S04]  /*0750*/  LDG.E.CONSTANT R29, desc[UR4][R20.64] ;  /* 0x00000004141d7981 */ /* 0x000b28000c1e9900 */
[----:B------:R-:W4:Y:S01]  /*0760*/  LDG.E.CONSTANT R23, desc[UR4][R22.64] ;  /* 0x0000000416177981 */ /* 0x000f22000c1e9900 */
[----:B------:R-:W-:-:S04]  /*0770*/  IMAD.WIDE.U32 R16, R6, R3, R10 ;  /* 0x0000000306107225 */ /* 0x000fc800078e000a */
[----:B------:R-:W-:Y:S01]  /*0780*/  IMAD R15, R6, R8, R17 ;  /* 0x00000008060f7224 */ /* 0x000fe200078e0211 */
[C---:B0-----:R-:W-:Y:S01]  /*0790*/  LEA R14, P1, R16.reuse, UR6, 0x2 ;  /* 0x00000006100e7c11 */ /* 0x041fe2000f8210ff */
[C---:B------:R-:W-:Y:S01]  /*07a0*/  IMAD.SHL.U32 R4, R3.reuse, 0x4, RZ ;  /* 0x0000000403047824 */ /* 0x040fe200078e00ff */
[----:B-1----:R-:W-:Y:S02]  /*07b0*/  SHF.L.U64.HI R27, R3, 0x2, R8 ;  /* 0x00000002031b7819 */ /* 0x002fe40000010208 */
[----:B------:R-:W-:Y:S02]  /*07c0*/  LEA.HI.X R15, R16, UR7, R15, 0x2, P1 ;  /* 0x00000007100f7c11 */ /* 0x000fe400088f140f */
[----:B------:R-:W-:-:S04]  /*07d0*/  IADD3 R16, P1, PT, R14, R4, RZ ;  /* 0x000000040e107210 */ /* 0x000fc80007f3e0ff */
[----:B---3--:R-:W-:Y:S01]  /*07e0*/  IADD3 R18, P2, PT, R16, R4, RZ ;  /* 0x0000000410127210 */ /* 0x008fe20007f5e0ff */
[----:B------:R-:W-:-:S03]  /*07f0*/  IMAD.X R17, R15, 0x1, R27, P1 ;  /* 0x000000010f117824 */ /* 0x000fc600008e061b */
[----:B-----5:R-:W-:Y:S01]  /*0800*/  IADD3 R20, P1, PT, R18, R4, RZ ;  /* 0x0000000412147210 */ /* 0x020fe20007f3e0ff */
[----:B------:R-:W-:-:S04]  /*0810*/  IMAD.X R19, R17, 0x1, R27, P2 ;  /* 0x0000000111137824 */ /* 0x000fc800010e061b */
[----:B------:R-:W-:Y:S01]  /*0820*/  IMAD.X R21, R19, 0x1, R27, P1 ;  /* 0x0000000113157824 */ /* 0x000fe200008e061b */
[----:B--2---:R1:W-:Y:S04]  /*0830*/  REDG.E.ADD.F32.FTZ.RN.STRONG.GPU desc[UR4][R14.64], R7 ;  /* 0x000000070e0079a6 */ /* 0x0043e8000c12f304 */
[----:B----4-:R1:W-:Y:S04]  /*0840*/  REDG.E.ADD.F32.FTZ.RN.STRONG.GPU desc[UR4][R16.64], R25 ;  /* 0x00000019100079a6 */ /* 0x0103e8000c12f304 */
[----:B------:R1:W-:Y:S04]  /*0850*/  REDG.E.ADD.F32.FTZ.RN.STRONG.GPU desc[UR4][R18.64], R29 ;  /* 0x0000001d120079a6 */ /* 0x0003e8000c12f304 */
[----:B------:R1:W-:Y:S01]  /*0860*/  REDG.E.ADD.F32.FTZ.RN.STRONG.GPU desc[UR4][R20.64], R23 ;  /* 0x00000017140079a6 */ /* 0x0003e2000c12f304 */
[----:B------:R-:W-:-:S07]  /*0870*/  VIADD R6, R6, 0x4 ;  /* 0x0000000406067836 */ /* 0x000fce0000000000 */
.L_x_16:
[----:B------:R-:W-:Y:S05]  /*0880*/  @!P0 EXIT ;  /* 0x000000000000894d */ /* 0x000fea0003800000 */
[----:B------:R-:W-:Y:S02]  /*0890*/  ISETP.NE.AND P1, PT, R9, 0x1, PT ;  /* 0x000000010900780c */ /* 0x000fe40003f25270 */
[----:B------:R-:W-:-:S04]  /*08a0*/  LOP3.LUT R2, R2, 0x1, RZ, 0xc0, !PT ;  /* 0x0000000102027812 */ /* 0x000fc800078ec0ff */
[----:B------:R-:W-:-:S07]  /*08b0*/  ISETP.NE.U32.AND P0, PT, R2, 0x1, PT ;  /* 0x000000010200780c */ /* 0x000fce0003f05070 */
[----:B------:R-:W-:Y:S06]  /*08c0*/  @!P1 BRA `(.L_x_17) ;  /* 0x00000000004c9947 */ /* 0x000fec0003800000 */
[----:B------:R-:W2:Y:S01]  /*08d0*/  LDCU.64 UR6, c[0x0][0x380] ;  /* 0x00007000ff0677ac */ /* 0x000ea20008000a00 */
[----:B01----:R-:W-:-:S04]  /*08e0*/  IMAD.WIDE.U32 R14, R6, R0, R12 ;  /* 0x00000000060e7225 */ /* 0x003fc800078e000c */
[----:B------:R-:W-:Y:S01]  /*08f0*/  IMAD R7, R6, R5, R15 ;  /* 0x0000000506077224 */ /* 0x000fe200078e020f */
[----:B--2---:R-:W-:-:S04]  /*0900*/  LEA R18, P1, R14, UR6, 0x2 ;  /* 0x000000060e127c11 */ /* 0x004fc8000f8210ff */
[----:B------:R-:W-:Y:S01]  /*0910*/  LEA.HI.X R19, R14, UR7, R7, 0x2, P1 ;  /* 0x000000070e137c11 */ /* 0x000fe200088f1407 */
[----:B------:R-:W0:Y:S01]  /*0920*/  LDCU.64 UR6, c[0x0][0x3a0] ;  /* 0x00007400ff0677ac */ /* 0x000e220008000a00 */
[----:B------:R-:W-:-:S04]  /*0930*/  LEA R14, P1, R0, R18, 0x2 ;  /* 0x00000012000e7211 */ /* 0x000fc800078210ff */
[----:B------:R-:W-:Y:S02]  /*0940*/  LEA.HI.X R15, R0, R19, R5, 0x2, P1 ;  /* 0x00000013000f7211 */ /* 0x000fe400008f1405 */
[----:B------:R-:W2:Y:S04]  /*0950*/  LDG.E.CONSTANT R19, desc[UR4][R18.64] ;  /* 0x0000000412137981 */ /* 0x000ea8000c1e9900 */
[----:B------:R-:W3:Y:S01]  /*0960*/  LDG.E.CONSTANT R15, desc[UR4][R14.64] ;  /* 0x000000040e0f7981 */ /* 0x000ee2000c1e9900 */
[----:B------:R-:W-:-:S04]  /*0970*/  IMAD.WIDE.U32 R16, R6, R3, R10 ;  /* 0x0000000306107225 */ /* 0x000fc800078e000a */
[----:B------:R-:W-:Y:S01]  /*0980*/  IMAD R7, R6, R8, R17 ;  /* 0x0000000806077224 */ /* 0x000fe200078e0211 */
[----:B0-----:R-:W-:-:S04]  /*0990*/  LEA R20, P1, R16, UR6, 0x2 ;  /* 0x0000000610147c11 */ /* 0x001fc8000f8210ff */
[----:B------:R-:W-:Y:S02]  /*09a0*/  LEA.HI.X R21, R16, UR7, R7, 0x2, P1 ;  /* 0x0000000710157c11 */ /* 0x000fe400088f1407 */
[----:B------:R-:W-:-:S04]  /*09b0*/  LEA R16, P1, R3, R20, 0x2 ;  /* 0x0000001403107211 */ /* 0x000fc800078210ff */
[----:B------:R-:W-:Y:S01]  /*09c0*/  LEA.HI.X R17, R3, R21, R8, 0x2, P1 ;  /* 0x0000001503117211 */ /* 0x000fe200008f1408 */
[----:B--2---:R2:W-:Y:S04]  /*09d0*/  REDG.E.ADD.F32.FTZ.RN.STRONG.GPU desc[UR4][R20.64], R19 ;  /* 0x00000013140079a6 */ /* 0x0045e8000c12f304 */
[----:B---3--:R2:W-:Y:S01]  /*09e0*/  REDG.E.ADD.F32.FTZ.RN.STRONG.GPU desc[UR4][R16.64], R15 ;  /* 0x0000000f100079a6 */ /* 0x0085e2000c12f304 */
[----:B------:R-:W-:-:S07]  /*09f0*/  VIADD R6, R6, 0x2 ;  /* 0x0000000206067836 */ /* 0x000fce0000000000 */
.L_x_17:
[----:B------:R-:W-:Y:S05]  /*0a00*/  @P0 EXIT ;  /* 0x000000000000094d */ /* 0x000fea0003800000 */
[----:B------:R-:W3:Y:S01]  /*0a10*/  LDCU.64 UR6, c[0x0][0x380] ;  /* 0x00007000ff0677ac */ /* 0x000ee20008000a00 */
[----:B------:R-:W-:-:S04]  /*0a20*/  IMAD.WIDE.U32 R12, R6, R0, R12 ;  /* 0x00000000060c7225 */ /* 0x000fc800078e000c */
[----:B------:R-:W-:Y:S01]  /*0a30*/  IMAD R5, R6, R5, R13 ;  /* 0x0000000506057224 */ /* 0x000fe200078e020d */
[----:B---3--:R-:W-:-:S04]  /*0a40*/  LEA R4, P0, R12, UR6, 0x2 ;  /* 0x000000060c047c11 */ /* 0x008fc8000f8010ff */
[----:B------:R-:W-:Y:S01]  /*0a50*/  LEA.HI.X R5, R12, UR7, R5, 0x2, P0 ;  /* 0x000000070c057c11 */ /* 0x000fe200080f1405 */
[----:B------:R-:W3:Y:S05]  /*0a60*/  LDCU.64 UR6, c[0x0][0x3a0] ;  /* 0x00007400ff0677ac */ /* 0x000eea0008000a00 */
[----:B------:R-:W4:Y:S01]  /*0a70*/  LDG.E.CONSTANT R5, desc[UR4][R4.64] ;  /* 0x0000000404057981 */ /* 0x000f22000c1e9900 */
[----:B------:R-:W-:-:S04]  /*0a80*/  IMAD.WIDE.U32 R2, R6, R3, R10 ;  /* 0x0000000306027225 */ /* 0x000fc800078e000a */
[----:B------:R-:W-:Y:S01]  /*0a90*/  IMAD R3, R6, R8, R3 ;  /* 0x0000000806037224 */ /* 0x000fe200078e0203 */
[----:B---3--:R-:W-:-:S04]  /*0aa0*/  LEA R6, P0, R2, UR6, 0x2 ;  /* 0x0000000602067c11 */ /* 0x008fc8000f8010ff */
[----:B-1----:R-:W-:-:S05]  /*0ab0*/  LEA.HI.X R7, R2, UR7, R3, 0x2, P0 ;  /* 0x0000000702077c11 */ /* 0x002fca00080f1403 */
[----:B----4-:R-:W-:Y:S01]  /*0ac0*/  REDG.E.ADD.F32.FTZ.RN.STRONG.GPU desc[UR4][R6.64], R5 ;  /* 0x00000005060079a6 */ /* 0x010fe2000c12f304 */
[----:B------:R-:W-:Y:S05]  /*0ad0*/  EXIT ;  /* 0x000000000000794d */ /* 0x000fea0003800000 */
.L_x_18:
        /* <DEDUP_REMOVED lines=10> */
.L_x_206:


//--------------------- .text._Z27partial_block_update_kernelPKfiiPKiiPfiPi --------------------------
	.section	.text._Z27partial_block_update_kernelPKfiiPKiiPfiPi,"ax",@progbits
	.align	128
        .global         _Z27partial_block_update_kernelPKfiiPKiiPfiPi
        .type           _Z27partial_block_update_kernelPKfiiPKiiPfiPi,@function
        .size           _Z27partial_block_update_kernelPKfiiPKiiPfiPi,(.L_x_207 - _Z27partial_block_update_kernelPKfiiPKiiPfiPi)
        .other          _Z27partial_block_update_kernelPKfiiPKiiPfiPi,@"STO_CUDA_ENTRY STV_DEFAULT"
_Z27partial_block_update_kernelPKfiiPKiiPfiPi:
.text._Z27partial_block_update_kernelPKfiiPKiiPfiPi:
[----:B------:R-:W-:Y:S01]  /*0000*/  LDC R1, c[0x0][0x37c] ;  /* 0x0000df00ff017b82 */ /* 0x000fe20000000800 */
[----:B------:R-:W0:Y:S01]  /*0010*/  S2R R6, SR_TID.X ;  /* 0x0000000000067919 */ /* 0x000e220000002100 */
[----:B------:R-:W1:Y:S06]  /*0020*/  LDCU UR4, c[0x0][0x398] ;  /* 0x00007300ff0477ac */ /* 0x000e6c0008000800 */
[----:B------:R-:W2:Y:S01]  /*0030*/  LDC R3, c[0x0][0x360] ;  /* 0x0000d800ff037b82 */ /* 0x000ea20000000800 */
[----:B------:R-:W-:Y:S01]  /*0040*/  BSSY.RECONVERGENT B0, `(.L_x_19) ;  /* 0x0000042000007945 */ /* 0x000fe20003800200 */
[----:B------:R-:W3:Y:S01]  /*0050*/  LDCU UR5, c[0x0][0x38c] ;  /* 0x00007180ff0577ac */ /* 0x000ee20008000800 */
[----:B-1----:R-:W-:-:S02]  /*0060*/  IMAD.U32 R5, RZ, RZ, UR4 ;  /* 0x00000004ff057e24 */ /* 0x002fc4000f8e00ff */
[----:B---3--:R-:W-:-:S04]  /*0070*/  IMAD.U32 R14, RZ, RZ, UR5 ;  /* 0x00000005ff0e7e24 */ /* 0x008fc8000f8e00ff */
[----:B------:R-:W-:-:S05]  /*0080*/  IMAD R0, R5, R14, RZ ;  /* 0x0000000e05007224 */ /* 0x000fca00078e02ff */
[----:B0-----:R-:W-:-:S13]  /*0090*/  ISETP.GE.AND P0, PT, R6, R0, PT ;  /* 0x000000000600720c */ /* 0x001fda0003f06270 */
[----:B------:R-:W-:Y:S05]  /*00a0*/  @P0 BRA `(.L_x_20) ;  /* 0x0000000000ec0947 */ /* 0x000fea0003800000 */
[----:B--2---:R-:W0:Y:S01]  /*00b0*/  I2F.U32.RP R10, R3 ;  /* 0x00000003000a7306 */ /* 0x004e220000209000 */
[----:B------:R-:W-:Y:S01]  /*00c0*/  IMAD.IADD R7, R6, 0x1, R3 ;  /* 0x0000000106077824 */ /* 0x000fe200078e0203 */
[----:B------:R-:W-:Y:S01]  /*00d0*/  ISETP.NE.U32.AND P2, PT, R3, RZ, PT ;  /* 0x000000ff0300720c */ /* 0x000fe20003f45070 */
[----:B------:R-:W-:Y:S03]  /*00e0*/  BSSY.RECONVERGENT B1, `(.L_x_21) ;  /* 0x0000028000017945 */ /* 0x000fe60003800200 */
[----:B------:R-:W-:Y:S02]  /*00f0*/  ISETP.GE.U32.AND P0, PT, R7, R0, PT ;  /* 0x000000000700720c */ /* 0x000fe40003f06070 */
[----:B------:R-:W-:Y:S01]  /*0100*/  VIMNMX.U32 R2, PT, PT, R0, R7, !PT ;  /* 0x0000000700027248 */ /* 0x000fe20007fe0000 */
[----:B0-----:R-:W0:Y:S02]  /*0110*/  MUFU.RCP R10, R10 ;  /* 0x0000000a000a7308 */ /* 0x001e240000001000 */
[----:B0-----:R-:W-:-:S06]  /*0120*/  VIADD R8, R10, 0xffffffe ;  /* 0x0ffffffe0a087836 */ /* 0x001fcc0000000000 */
[----:B------:R0:W1:Y:S02]  /*0130*/  F2I.FTZ.U32.TRUNC.NTZ R9, R8 ;  /* 0x0000000800097305 */ /* 0x000064000021f000 */
[----:B0-----:R-:W-:Y:S02]  /*0140*/  IMAD.MOV.U32 R8, RZ, RZ, RZ ;  /* 0x000000ffff087224 */ /* 0x001fe400078e00ff */
[----:B-1----:R-:W-:-:S04]  /*0150*/  IMAD.MOV R4, RZ, RZ, -R9 ;  /* 0x000000ffff047224 */ /* 0x002fc800078e0a09 */
[----:B------:R-:W-:Y:S01]  /*0160*/  IMAD R11, R4, R3, RZ ;  /* 0x00000003040b7224 */ /* 0x000fe200078e02ff */
[----:B------:R-:W-:-:S03]  /*0170*/  SEL R4, RZ, 0x1, P0 ;  /* 0x00000001ff047807 */ /* 0x000fc60000000000 */
[----:B------:R-:W-:Y:S01]  /*0180*/  IMAD.HI.U32 R9, R9, R11, R8 ;  /* 0x0000000b09097227 */ /* 0x000fe200078e0008 */
[----:B------:R-:W-:-:S05]  /*0190*/  IADD3 R2, PT, PT, R2, -R7, -R4 ;  /* 0x8000000702027210 */ /* 0x000fca0007ffe804 */
[----:B------:R-:W-:-:S04]  /*01a0*/  IMAD.HI.U32 R9, R9, R2, RZ ;  /* 0x0000000209097227 */ /* 0x000fc800078e00ff */
[----:B------:R-:W-:-:S04]  /*01b0*/  IMAD.MOV R7, RZ, RZ, -R9 ;  /* 0x000000ffff077224 */ /* 0x000fc800078e0a09 */
[----:B------:R-:W-:-:S05]  /*01c0*/  IMAD R2, R3, R7, R2 ;  /* 0x0000000703027224 */ /* 0x000fca00078e0202 */
[----:B------:R-:W-:-:S13]  /*01d0*/  ISETP.GE.U32.AND P0, PT, R2, R3, PT ;  /* 0x000000030200720c */ /* 0x000fda0003f06070 */
[----:B------:R-:W-:Y:S02]  /*01e0*/  @P0 IMAD.IADD R2, R2, 0x1, -R3 ;  /* 0x0000000102020824 */ /* 0x000fe400078e0a03 */
[----:B------:R-:W-:-:S03]  /*01f0*/  @P0 VIADD R9, R9, 0x1 ;  /* 0x0000000109090836 */ /* 0x000fc60000000000 */
[----:B------:R-:W-:-:S13]  /*0200*/  ISETP.GE.U32.AND P1, PT, R2, R3, PT ;  /* 0x000000030200720c */ /* 0x000fda0003f26070 */
[----:B------:R-:W-:Y:S01]  /*0210*/  @P1 VIADD R9, R9, 0x1 ;  /* 0x0000000109091836 */ /* 0x000fe20000000000 */
[----:B------:R-:W-:-:S04]  /*0220*/  @!P2 LOP3.LUT R9, RZ, R3, RZ, 0x33, !PT ;  /* 0x00000003ff09a212 */ /* 0x000fc800078e33ff */
[----:B------:R-:W-:-:S04]  /*0230*/  IADD3 R4, PT, PT, R4, R9, RZ ;  /* 0x0000000904047210 */ /* 0x000fc80007ffe0ff */
[C---:B------:R-:W-:Y:S02]  /*0240*/  LOP3.LUT R2, R4.reuse, 0x3, RZ, 0xc0, !PT ;  /* 0x0000000304027812 */ /* 0x040fe400078ec0ff */
[----:B------:R-:W-:Y:S02]  /*0250*/  ISETP.GE.U32.AND P1, PT, R4, 0x3, PT ;  /* 0x000000030400780c */ /* 0x000fe40003f26070 */
[----:B------:R-:W-:Y:S01]  /*0260*/  ISETP.NE.AND P0, PT, R2, 0x3, PT ;  /* 0x000000030200780c */ /* 0x000fe20003f05270 */
[----:B------:R-:W-:-:S12]  /*0270*/  IMAD.MOV.U32 R2, RZ, RZ, R6 ;  /* 0x000000ffff027224 */ /* 0x000fd800078e0006 */
[----:B------:R-:W-:Y:S05]  /*0280*/  @!P0 BRA `(.L_x_22) ;  /* 0x0000000000348947 */ /* 0x000fea0003800000 */
[----:B------:R-:W0:Y:S01]  /*0290*/  S2R R9, SR_CgaCtaId ;  /* 0x0000000000097919 */ /* 0x000e220000008800 */
[----:B------:R-:W-:Y:S01]  /*02a0*/  MOV R2, 0x400 ;  /* 0x0000040000027802 */ /* 0x000fe20000000f00 */
[----:B------:R-:W-:Y:S02]  /*02b0*/  VIADD R4, R4, 0x1 ;  /* 0x0000000104047836 */ /* 0x000fe40000000000 */
[----:B------:R-:W-:-:S03]  /*02c0*/  IMAD.MOV.U32 R7, RZ, RZ, RZ ;  /* 0x000000ffff077224 */ /* 0x000fc600078e00ff */
[----:B------:R-:W-:Y:S02]  /*02d0*/  LOP3.LUT R4, R4, 0x3, RZ, 0xc0, !PT ;  /* 0x0000000304047812 */ /* 0x000fe400078ec0ff */
[----:B0-----:R-:W-:Y:S01]  /*02e0*/  LEA R9, R9, R2, 0x18 ;  /* 0x0000000209097211 */ /* 0x001fe200078ec0ff */
[----:B------:R-:W-:-:S07]  /*02f0*/  IMAD.MOV.U32 R2, RZ, RZ, R6 ;  /* 0x000000ffff027224 */ /* 0x000fce00078e0006 */
.L_x_23:
[----:B------:R-:W-:Y:S02]  /*0300*/  IMAD R8, R2, 0x4, R9 ;  /* 0x0000000402087824 */ /* 0x000fe400078e0209 */
[----:B------:R-:W-:Y:S02]  /*0310*/  VIADD R7, R7, 0x1 ;  /* 0x0000000107077836 */ /* 0x000fe40000000000 */
[----:B------:R-:W-:Y:S01]  /*0320*/  IMAD.IADD R2, R3, 0x1, R2 ;  /* 0x0000000103027824 */ /* 0x000fe200078e0202 */
[----:B------:R0:W-:Y:S02]  /*0330*/  STS [R8], RZ ;  /* 0x000000ff08007388 */ /* 0x0001e40000000800 */
[----:B------:R-:W-:-:S13]  /*0340*/  ISETP.NE.AND P0, PT, R7, R4, PT ;  /* 0x000000040700720c */ /* 0x000fda0003f05270 */
[----:B0-----:R-:W-:Y:S05]  /*0350*/  @P0 BRA `(.L_x_23) ;  /* 0xfffffffc00e80947 */ /* 0x001fea000383ffff */
.L_x_22:
[----:B------:R-:W-:Y:S05]  /*0360*/  BSYNC.RECONVERGENT B1 ;  /* 0x0000000000017941 */ /* 0x000fea0003800200 */
.L_x_21:
[----:B------:R-:W-:Y:S05]  /*0370*/  @!P1 BRA `(.L_x_20) ;  /* 0x0000000000389947 */ /* 0x000fea0003800000 */
[----:B------:R-:W0:Y:S01]  /*0380*/  S2R R7, SR_CgaCtaId ;  /* 0x0000000000077919 */ /* 0x000e220000008800 */
[----:B------:R-:W-:-:S04]  /*0390*/  MOV R4, 0x400 ;  /* 0x0000040000047802 */ /* 0x000fc80000000f00 */
[----:B0-----:R-:W-:-:S07]  /*03a0*/  LEA R9, R7, R4, 0x18 ;  /* 0x0000000407097211 */ /* 0x001fce00078ec0ff */
.L_x_24:
[----:B0-----:R-:W-:Y:S02]  /*03b0*/  IMAD R10, R2, 0x4, R9 ;  /* 0x00000004020a7824 */ /* 0x001fe400078e0209 */
[C---:B------:R-:W-:Y:S02]  /*03c0*/  IMAD R2, R3.reuse, 0x4, R2 ;  /* 0x0000000403027824 */ /* 0x040fe400078e0202 */
[C---:B------:R-:W-:Y:S01]  /*03d0*/  IMAD R4, R3.reuse, 0x4, R10 ;  /* 0x0000000403047824 */ /* 0x040fe200078e020a */
[----:B------:R0:W-:Y:S02]  /*03e0*/  STS [R10], RZ ;  /* 0x000000ff0a007388 */ /* 0x0001e40000000800 */
[----:B------:R-:W-:Y:S02]  /*03f0*/  ISETP.GE.AND P0, PT, R2, R0, PT ;  /* 0x000000000200720c */ /* 0x000fe40003f06270 */
[C---:B------:R-:W-:Y:S01]  /*0400*/  LEA R8, R3.reuse, R4, 0x2 ;  /* 0x0000000403087211 */ /* 0x040fe200078e10ff */
[----:B------:R0:W-:Y:S04]  /*0410*/  STS [R4], RZ ;  /* 0x000000ff04007388 */ /* 0x0001e80000000800 */
[----:B------:R-:W-:Y:S01]  /*0420*/  IMAD R7, R3, 0x4, R8 ;  /* 0x0000000403077824 */ /* 0x000fe200078e0208 */
[----:B------:R0:W-:Y:S04]  /*0430*/  STS [R8], RZ ;  /* 0x000000ff08007388 */ /* 0x0001e80000000800 */
[----:B------:R0:W-:Y:S01]  /*0440*/  STS [R7], RZ ;  /* 0x000000ff07007388 */ /* 0x0001e20000000800 */
[----:B------:R-:W-:Y:S05]  /*0450*/  @!P0 BRA `(.L_x_24) ;  /* 0xfffffffc00d48947 */ /* 0x000fea000383ffff */
.L_x_20:
[----:B------:R-:W-:Y:S05]  /*0460*/  BSYNC.RECONVERGENT B0 ;  /* 0x0000000000007941 */ /* 0x000fea0003800200 */
.L_x_19:
[----:B------:R-:W1:Y:S01]  /*0470*/  S2R R2, SR_CgaCtaId ;  /* 0x0000000000027919 */ /* 0x000e620000008800 */
[----:B------:R-:W-:Y:S01]  /*0480*/  ISETP.GE.AND P0, PT, R6, R5, PT ;  /* 0x000000050600720c */ /* 0x000fe20003f06270 */
[----:B------:R-:W-:Y:S01]  /*0490*/  BSSY.RECONVERGENT B0, `(.L_x_25) ;  /* 0x000003a000007945 */ /* 0x000fe20003800200 */
[----:B------:R-:W-:-:S04]  /*04a0*/  MOV R9, 0x400 ;  /* 0x0000040000097802 */ /* 0x000fc80000000f00 */
[----:B-1----:R-:W-:-:S05]  /*04b0*/  LEA R9, R2, R9, 0x18 ;  /* 0x0000000902097211 */ /* 0x002fca00078ec0ff */
[----:B0-----:R-:W-:Y:S02]  /*04c0*/  IMAD R4, R0, 0x4, R9 ;  /* 0x0000000400047824 */ /* 0x001fe400078e0209 */
[----:B------:R-:W-:Y:S05]  /*04d0*/  @P0 BRA `(.L_x_26) ;  /* 0x0000000000d40947 */ /* 0x000fea0003800000 */
[----:B--2---:R-:W0:Y:S01]  /*04e0*/  I2F.U32.RP R12, R3 ;  /* 0x00000003000c7306 */ /* 0x004e220000209000 */
[----:B------:R-:W-:Y:S01]  /*04f0*/  IMAD.IADD R8, R6, 0x1, R3 ;  /* 0x0000000106087824 */ /* 0x000fe200078e0203 */
[----:B------:R-:W-:Y:S01]  /*0500*/  ISETP.NE.U32.AND P2, PT, R3, RZ, PT ;  /* 0x000000ff0300720c */ /* 0x000fe20003f45070 */
[----:B------:R-:W-:Y:S03]  /*0510*/  BSSY.RECONVERGENT B1, `(.L_x_27) ;  /* 0x0000025000017945 */ /* 0x000fe60003800200 */
[CC--:B------:R-:W-:Y:S02]  /*0520*/  ISETP.GE.U32.AND P0, PT, R8.reuse, R5.reuse, PT ;  /* 0x000000050800720c */ /* 0x0c0fe40003f06070 */
[----:B------:R-:W-:Y:S02]  /*0530*/  VIMNMX.U32 R2, PT, PT, R8, R5, !PT ;  /* 0x0000000508027248 */ /* 0x000fe40007fe0000 */
[----:B------:R-:W-:-:S04]  /*0540*/  SEL R7, RZ, 0x1, P0 ;  /* 0x00000001ff077807 */ /* 0x000fc80000000000 */
[----:B------:R-:W-:Y:S01]  /*0550*/  IADD3 R2, PT, PT, R2, -R8, -R7 ;  /* 0x8000000802027210 */ /* 0x000fe20007ffe807 */
[----:B0-----:R-:W0:Y:S02]  /*0560*/  MUFU.RCP R12, R12 ;  /* 0x0000000c000c7308 */ /* 0x001e240000001000 */
[----:B0-----:R-:W-:-:S06]  /*0570*/  VIADD R10, R12, 0xffffffe ;  /* 0x0ffffffe0c0a7836 */ /* 0x001fcc0000000000 */
[----:B------:R0:W1:Y:S02]  /*0580*/  F2I.FTZ.U32.TRUNC.NTZ R11, R10 ;  /* 0x0000000a000b7305 */ /* 0x000064000021f000 */
[----:B0-----:R-:W-:Y:S02]  /*0590*/  IMAD.MOV.U32 R10, RZ, RZ, RZ ;  /* 0x000000ffff0a7224 */ /* 0x001fe400078e00ff */
[----:B-1----:R-:W-:-:S04]  /*05a0*/  IMAD.MOV R16, RZ, RZ, -R11 ;  /* 0x000000ffff107224 */ /* 0x002fc800078e0a0b */
[----:B------:R-:W-:-:S04]  /*05b0*/  IMAD R13, R16, R3, RZ ;  /* 0x00000003100d7224 */ /* 0x000fc800078e02ff */
[----:B------:R-:W-:-:S06]  /*05c0*/  IMAD.HI.U32 R13, R11, R13, R10 ;  /* 0x0000000d0b0d7227 */ /* 0x000fcc00078e000a */
[----:B------:R-:W-:-:S04]  /*05d0*/  IMAD.HI.U32 R8, R13, R2, RZ ;  /* 0x000000020d087227 */ /* 0x000fc800078e00ff */
[----:B------:R-:W-:-:S04]  /*05e0*/  IMAD.MOV R10, RZ, RZ, -R8 ;  /* 0x000000ffff0a7224 */ /* 0x000fc800078e0a08 */
[----:B------:R-:W-:-:S05]  /*05f0*/  IMAD R2, R3, R10, R2 ;  /* 0x0000000a03027224 */ /* 0x000fca00078e0202 */
[----:B------:R-:W-:-:S13]  /*0600*/  ISETP.GE.U32.AND P0, PT, R2, R3, PT ;  /* 0x000000030200720c */ /* 0x000fda0003f06070 */
[----:B------:R-:W-:Y:S01]  /*0610*/  @P0 IMAD.IADD R2, R2, 0x1, -R3 ;  /* 0x0000000102020824 */ /* 0x000fe200078e0a03 */
[----:B------:R-:W-:-:S04]  /*0620*/  @P0 IADD3 R8, PT, PT, R8, 0x1, RZ ;  /* 0x0000000108080810 */ /* 0x000fc80007ffe0ff */
[----:B------:R-:W-:-:S13]  /*0630*/  ISETP.GE.U32.AND P1, PT, R2, R3, PT ;  /* 0x000000030200720c */ /* 0x000fda0003f26070 */
[----:B------:R-:W-:Y:S01]  /*0640*/  @P1 VIADD R8, R8, 0x1 ;  /* 0x0000000108081836 */ /* 0x000fe20000000000 */
[----:B------:R-:W-:-:S05]  /*0650*/  @!P2 LOP3.LUT R8, RZ, R3, RZ, 0x33, !PT ;  /* 0x00000003ff08a212 */ /* 0x000fca00078e33ff */
[----:B------:R-:W-:-:S05]  /*0660*/  IMAD.IADD R7, R7, 0x1, R8 ;  /* 0x0000000107077824 */ /* 0x000fca00078e0208 */
[C---:B------:R-:W-:Y:S02]  /*0670*/  LOP3.LUT R2, R7.reuse, 0x3, RZ, 0xc0, !PT ;  /* 0x0000000307027812 */ /* 0x040fe400078ec0ff */
[----:B------:R-:W-:Y:S02]  /*0680*/  ISETP.GE.U32.AND P1, PT, R7, 0x3, PT ;  /* 0x000000030700780c */ /* 0x000fe40003f26070 */
[----:B------:R-:W-:Y:S01]  /*0690*/  ISETP.NE.AND P0, PT, R2, 0x3, PT ;  /* 0x000000030200780c */ /* 0x000fe20003f05270 */
[----:B------:R-:W-:-:S12]  /*06a0*/  IMAD.MOV.U32 R2, RZ, RZ, R6 ;  /* 0x000000ffff027224 */ /* 0x000fd800078e0006 */
[----:B------:R-:W-:Y:S05]  /*06b0*/  @!P0 BRA `(.L_x_28) ;  /* 0x0000000000288947 */ /* 0x000fea0003800000 */
[----:B------:R-:W-:Y:S02]  /*06c0*/  VIADD R7, R7, 0x1 ;  /* 0x0000000107077836 */ /* 0x000fe40000000000 */
[----:B------:R-:W-:Y:S02]  /*06d0*/  IMAD.MOV.U32 R8, RZ, RZ, RZ ;  /* 0x000000ffff087224 */ /* 0x000fe400078e00ff */
[----:B------:R-:W-:Y:S01]  /*06e0*/  IMAD.MOV.U32 R2, RZ, RZ, R6 ;  /* 0x000000ffff027224 */ /* 0x000fe200078e0006 */
[----:B------:R-:W-:-:S07]  /*06f0*/  LOP3.LUT R7, R7, 0x3, RZ, 0xc0, !PT ;  /* 0x0000000307077812 */ /* 0x000fce00078ec0ff */
.L_x_29:
[----:B------:R-:W-:Y:S02]  /*0700*/  IMAD R10, R2, 0x4, R4 ;  /* 0x00000004020a7824 */ /* 0x000fe400078e0204 */
[----:B------:R-:W-:Y:S02]  /*0710*/  VIADD R8, R8, 0x1 ;  /* 0x0000000108087836 */ /* 0x000fe40000000000 */
[----:B------:R-:W-:Y:S01]  /*0720*/  IMAD.IADD R2, R3, 0x1, R2 ;  /* 0x0000000103027824 */ /* 0x000fe200078e0202 */
[----:B------:R0:W-:Y:S02]  /*0730*/  STS [R10], RZ ;  /* 0x000000ff0a007388 */ /* 0x0001e40000000800 */
[----:B------:R-:W-:-:S13]  /*0740*/  ISETP.NE.AND P0, PT, R8, R7, PT ;  /* 0x000000070800720c */ /* 0x000fda0003f05270 */
[----:B0-----:R-:W-:Y:S05]  /*0750*/  @P0 BRA `(.L_x_29) ;  /* 0xfffffffc00e80947 */ /* 0x001fea000383ffff */
.L_x_28:
[----:B------:R-:W-:Y:S05]  /*0760*/  BSYNC.RECONVERGENT B1 ;  /* 0x0000000000017941 */ /* 0x000fea0003800200 */
.L_x_27:
[----:B------:R-:W-:Y:S05]  /*0770*/  @!P1 BRA `(.L_x_26) ;  /* 0x00000000002c9947 */ /* 0x000fea0003800000 */
.L_x_30:
[----:B0-----:R-:W-:Y:S01]  /*0780*/  LEA R12, R2, R4, 0x2 ;  /* 0x00000004020c7211 */ /* 0x001fe200078e10ff */
[----:B------:R-:W-:-:S04]  /*0790*/  IMAD R2, R3, 0x4, R2 ;  /* 0x0000000403027824 */ /* 0x000fc800078e0202 */
[C---:B------:R-:W-:Y:S01]  /*07a0*/  IMAD R8, R3.reuse, 0x4, R12 ;  /* 0x0000000403087824 */ /* 0x040fe200078e020c */
[----:B------:R0:W-:Y:S01]  /*07b0*/  STS [R12], RZ ;  /* 0x000000ff0c007388 */ /* 0x0001e20000000800 */
[----:B------:R-:W-:Y:S02]  /*07c0*/  ISETP.GE.AND P0, PT, R2, R5, PT ;  /* 0x000000050200720c */ /* 0x000fe40003f06270 */
[C---:B------:R-:W-:Y:S01]  /*07d0*/  IMAD R10, R3.reuse, 0x4, R8 ;  /* 0x00000004030a7824 */ /* 0x040fe200078e0208 */
[----:B------:R0:W-:Y:S03]  /*07e0*/  STS [R8], RZ ;  /* 0x000000ff08007388 */ /* 0x0001e60000000800 */
[----:B------:R-:W-:Y:S01]  /*07f0*/  IMAD R7, R3, 0x4, R10 ;  /* 0x0000000403077824 */ /* 0x000fe200078e020a */
[----:B------:R0:W-:Y:S04]  /*0800*/  STS [R10], RZ ;  /* 0x000000ff0a007388 */ /* 0x0001e80000000800 */
[----:B------:R0:W-:Y:S02]  /*0810*/  STS [R7], RZ ;  /* 0x000000ff07007388 */ /* 0x0001e40000000800 */
[----:B------:R-:W-:Y:S05]  /*0820*/  @!P0 BRA `(.L_x_30) ;  /* 0xfffffffc00d48947 */ /* 0x000fea000383ffff */
.L_x_26:
[----:B------:R-:W-:Y:S05]  /*0830*/  BSYNC.RECONVERGENT B0 ;  /* 0x0000000000007941 */ /* 0x000fea0003800200 */
.L_x_25:
[----:B------:R-:W2:Y:S01]  /*0840*/  S2UR UR4, SR_CTAID.X ;  /* 0x00000000000479c3 */ /* 0x000ea20000002500 */
[----:B------:R-:W0:Y:S01]  /*0850*/  LDCU UR5, c[0x0][0x388] ;  /* 0x00007100ff0577ac */ /* 0x000e220008000800 */
[----:B------:R-:W-:Y:S01]  /*0860*/  BSSY.RECONVERGENT B0, `(.L_x_31) ;  /* 0x00000e4000007945 */ /* 0x000fe20003800200 */
[----:B------:R-:W1:Y:S01]  /*0870*/  LDCU.64 UR6, c[0x0][0x358] ;  /* 0x00006b00ff0677ac */ /* 0x000e620008000a00 */
[----:B0-----:R-:W-:Y:S02]  /*0880*/  IMAD.U32 R10, RZ, RZ, UR5 ;  /* 0x00000005ff0a7e24 */ /* 0x001fe4000f8e00ff */
[----:B--2---:R-:W-:Y:S02]  /*0890*/  IMAD R2, R3, UR4, R6 ;  /* 0x0000000403027c24 */ /* 0x004fe4000f8e0206 */
[----:B------:R-:W-:Y:S03]  /*08a0*/  BAR.SYNC.DEFER_BLOCKING 0x0 ;  /* 0x0000000000007b1d */ /* 0x000fe60000010000 */
[----:B------:R-:W-:-:S13]  /*08b0*/  ISETP.GE.AND P0, PT, R2, R10, PT ;  /* 0x0000000a0200720c */ /* 0x000fda0003f06270 */
[----:B-1----:R-:W-:Y:S05]  /*08c0*/  @P0 BRA `(.L_x_32) ;  /* 0x0000000c00740947 */ /* 0x002fea0003800000 */
[----:B------:R-:W0:Y:S02]  /*08d0*/  LDC.64 R12, c[0x0][0x390] ;  /* 0x0000e400ff0c7b82 */ /* 0x000e240000000a00 */
[----:B0-----:R-:W-:-:S05]  /*08e0*/  IMAD.WIDE R12, R2, 0x4, R12 ;  /* 0x00000004020c7825 */ /* 0x001fca00078e020c */
[----:B------:R-:W2:Y:S01]  /*08f0*/  LDG.E.CONSTANT R8, desc[UR6][R12.64] ;  /* 0x000000060c087981 */ /* 0x000ea2000c1e9900 */
[----:B------:R-:W-:Y:S01]  /*0900*/  ISETP.GE.AND P0, PT, R14, 0x1, PT ;  /* 0x000000010e00780c */ /* 0x000fe20003f06270 */
[----:B--2---:R-:W-:-:S05]  /*0910*/  IMAD R7, R8, 0x4, R4 ;  /* 0x0000000408077824 */ /* 0x004fca00078e0204 */
[----:B------:R0:W-:Y:S07]  /*0920*/  ATOMS.POPC.INC.32 RZ, [R7+URZ] ;  /* 0x0000000007ff7f8c */ /* 0x0001ee000d8000ff */
[----:B------:R-:W-:Y:S05]  /*0930*/  @!P0 BRA `(.L_x_32) ;  /* 0x0000000c00588947 */ /* 0x000fea0003800000 */
[----:B------:R-:W-:Y:S01]  /*0940*/  ISETP.GE.U32.AND P0, PT, R14, 0x8, PT ;  /* 0x000000080e00780c */ /* 0x000fe20003f06070 */
[----:B------:R-:W-:Y:S01]  /*0950*/  IMAD.MOV.U32 R11, RZ, RZ, RZ ;  /* 0x000000ffff0b7224 */ /* 0x000fe200078e00ff */
[----:B------:R-:W-:Y:S02]  /*0960*/  SHF.R.S32.HI R3, RZ, 0x1f, R2 ;  /* 0x0000001fff037819 */ /* 0x000fe40000011402 */
[----:B0-----:R-:W-:-:S09]  /*0970*/  SHF.R.S32.HI R7, RZ, 0x1f, R10 ;  /* 0x0000001fff077819 */ /* 0x001fd2000001140a */
[----:B------:R-:W-:Y:S05]  /*0980*/  @!P0 BRA `(.L_x_33) ;  /* 0x0000000400888947 */ /* 0x000fea0003800000 */
[C---:B------:R-:W-:Y:S01]  /*0990*/  SHF.L.U64.HI R11, R10.reuse, 0x2, R7 ;  /* 0x000000020a0b7819 */ /* 0x040fe20000010207 */
[----:B------:R-:W-:Y:S02]  /*09a0*/  IMAD.SHL.U32 R12, R10, 0x4, RZ ;  /* 0x000000040a0c7824 */ /* 0x000fe400078e00ff */
[----:B------:R-:W-:-:S07]  /*09b0*/  IMAD.MOV.U32 R13, RZ, RZ, RZ ;  /* 0x000000ffff0d7224 */ /* 0x000fce00078e00ff */
.L_x_50:
[----:B------:R-:W0:Y:S01]  /*09c0*/  LDCU UR8, c[0x0][0x388] ;  /* 0x00007100ff0877ac */ /* 0x000e220008000800 */
[----:B------:R-:W1:Y:S01]  /*09d0*/  LDCU.64 UR4, c[0x0][0x380] ;  /* 0x00007000ff0477ac */ /* 0x000e620008000a00 */
[----:B0-----:R-:W-:-:S05]  /*09e0*/  MOV R10, UR8 ;  /* 0x00000008000a7c02 */ /* 0x001fca0008000f00 */
[----:B------:R-:W-:-:S04]  /*09f0*/  IMAD.WIDE.U32 R16, R13, R10, R2 ;  /* 0x0000000a0d107225 */ /* 0x000fc800078e0002 */
[----:B------:R-:W-:Y:S01]  /*0a00*/  IMAD R5, R13, R7, R17 ;  /* 0x000000070d057224 */ /* 0x000fe200078e0211 */
[C---:B-1----:R-:W-:Y:S01]  /*0a10*/  LEA R14, P0, R16.reuse, UR4, 0x2 ;  /* 0x00000004100e7c11 */ /* 0x042fe2000f8010ff */
[----:B------:R-:W0:Y:S03]  /*0a20*/  LDCU UR4, c[0x0][0x398] ;  /* 0x00007300ff0477ac */ /* 0x000e260008000800 */
[----:B------:R-:W-:-:S05]  /*0a30*/  LEA.HI.X R15, R16, UR5, R5, 0x2, P0 ;  /* 0x00000005100f7c11 */ /* 0x000fca00080f1405 */
[----:B------:R1:W5:Y:S01]  /*0a40*/  LDG.E.CONSTANT R19, desc[UR6][R14.64] ;  /* 0x000000060e137981 */ /* 0x000362000c1e9900 */
[----:B------:R-:W-:Y:S01]  /*0a50*/  BSSY.RECONVERGENT B1, `(.L_x_34) ;  /* 0x0000008000017945 */ /* 0x000fe20003800200 */
[----:B0-----:R-:W-:-:S04]  /*0a60*/  IMAD.U32 R5, RZ, RZ, UR4 ;  /* 0x00000004ff057e24 */ /* 0x001fc8000f8e00ff */
[----:B------:R-:W-:-:S04]  /*0a70*/  IMAD R16, R13, R5, R8 ;  /* 0x000000050d107224 */ /* 0x000fc800078e0208 */
[----:B-1----:R-:W-:-:S07]  /*0a80*/  IMAD R18, R16, 0x4, R9 ;  /* 0x0000000410127824 */ /* 0x002fce00078e0209 */
.L_x_35:
[----:B------:R-:W0:Y:S02]  /*0a90*/  LDS R16, [R18] ;  /* 0x0000000012107984 */ /* 0x000e240000000800 */
[----:B0----5:R-:W-:-:S05]  /*0aa0*/  FADD R17, R19, R16 ;  /* 0x0000001013117221 */ /* 0x021fca0000000000 */
[----:B------:R-:W0:Y:S02]  /*0ab0*/  ATOMS.CAST.SPIN P0, [R18], R16, R17 ;  /* 0x000000101200758d */ /* 0x000e240001800011 */
[----:B0-----:R-:W-:Y:S05]  /*0ac0*/  @!P0 BRA `(.L_x_35) ;  /* 0xfffffffc00f08947 */ /* 0x001fea000383ffff */
[----:B------:R-:W-:Y:S05]  /*0ad0*/  BSYNC.RECONVERGENT B1 ;  /* 0x0000000000017941 */ /* 0x000fea0003800200 */
.L_x_34:
[----:B------:R-:W-:-:S05]  /*0ae0*/  IADD3 R14, P0, PT, R14, R12, RZ ;  /* 0x0000000c0e0e7210 */ /* 0x000fca0007f1e0ff */
[----:B------:R-:W-:-:S05]  /*0af0*/  IMAD.X R15, R15, 0x1, R11, P0 ;  /* 0x000000010f0f7824 */ /* 0x000fca00000e060b */
[----:B------:R0:W5:Y:S01]  /*0b00*/  LDG.E.CONSTANT R19, desc[UR6][R14.64] ;  /* 0x000000060e137981 */ /* 0x000162000c1e9900 */
[----:B------:R-:W-:Y:S01]  /*0b10*/  BSSY.RECONVERGENT B1, `(.L_x_36) ;  /* 0x0000006000017945 */ /* 0x000fe20003800200 */
[----:B------:R-:W-:-:S07]  /*0b20*/  IMAD R18, R5, 0x4, R18 ;  /* 0x0000000405127824 */ /* 0x000fce00078e0212 */
.L_x_37:
[----:B------:R-:W1:Y:S02]  /*0b30*/  LDS R16, [R18] ;  /* 0x0000000012107984 */ /* 0x000e640000000800 */
[----:B-1---5:R-:W-:-:S05]  /*0b40*/  FADD R17, R19, R16 ;  /* 0x0000001013117221 */ /* 0x022fca0000000000 */
[----:B------:R-:W1:Y:S02]  /*0b50*/  ATOMS.CAST.SPIN P0, [R18], R16, R17 ;  /* 0x000000101200758d */ /* 0x000e640001800011 */
[----:B-1----:R-:W-:Y:S05]  /*0b60*/  @!P0 BRA `(.L_x_37) ;  /* 0xfffffffc00f08947 */ /* 0x002fea000383ffff */
[----:B------:R-:W-:Y:S05]  /*0b70*/  BSYNC.RECONVERGENT B1 ;  /* 0x0000000000017941 */ /* 0x000fea0003800200 */
.L_x_36:
[----:B0-----:R-:W-:-:S05]  /*0b80*/  IADD3 R14, P0, PT, R14, R12, RZ ;  /* 0x0000000c0e0e7210 */ /* 0x001fca0007f1e0ff */
[----:B------:R-:W-:-:S05]  /*0b90*/  IMAD.X R15, R15, 0x1, R11, P0 ;  /* 0x000000010f0f7824 */ /* 0x000fca00000e060b */
[----:B------:R0:W5:Y:S01]  /*0ba0*/  LDG.E.CONSTANT R19, desc[UR6][R14.64] ;  /* 0x000000060e137981 */ /* 0x000162000c1e9900 */
[----:B------:R-:W-:Y:S01]  /*0bb0*/  BSSY.RECONVERGENT B1, `(.L_x_38) ;  /* 0x0000006000017945 */ /* 0x000fe20003800200 */
[----:B------:R-:W-:-:S07]  /*0bc0*/  IMAD R18, R5, 0x4, R18 ;  /* 0x0000000405127824 */ /* 0x000fce00078e0212 */
.L_x_39:
[----:B------:R-:W1:Y:S02]  /*0bd0*/  LDS R16, [R18] ;  /* 0x0000000012107984 */ /* 0x000e640000000800 */
[----:B-1---5:R-:W-:-:S05]  /*0be0*/  FADD R17, R19, R16 ;  /* 0x0000001013117221 */ /* 0x022fca0000000000 */
[----:B------:R-:W1:Y:S02]  /*0bf0*/  ATOMS.CAST.SPIN P0, [R18], R16, R17 ;  /* 0x000000101200758d */ /* 0x000e640001800011 */
[----:B-1----:R-:W-:Y:S05]  /*0c00*/  @!P0 BRA `(.L_x_39) ;  /* 0xfffffffc00f08947 */ /* 0x002fea000383ffff */
[----:B------:R-:W-:Y:S05]  /*0c10*/  BSYNC.RECONVERGENT B1 ;  /* 0x0000000000017941 */ /* 0x000fea0003800200 */
.L_x_38:
[----:B0-----:R-:W-:-:S05]  /*0c20*/  IADD3 R14, P0, PT, R14, R12, RZ ;  /* 0x0000000c0e0e7210 */ /* 0x001fca0007f1e0ff */
[----:B------:R-:W-:-:S05]  /*0c30*/  IMAD.X R15, R15, 0x1, R11, P0 ;  /* 0x000000010f0f7824 */ /* 0x000fca00000e060b */
[----:B------:R0:W5:Y:S01]  /*0c40*/  LDG.E.CONSTANT R19, desc[UR6][R14.64] ;  /* 0x000000060e137981 */ /* 0x000162000c1e9900 */
[----:B------:R-:W-:Y:S01]  /*0c50*/  BSSY.RECONVERGENT B1, `(.L_x_40) ;  /* 0x0000006000017945 */ /* 0x000fe20003800200 */
[----:B------:R-:W-:-:S07]  /*0c60*/  IMAD R18, R5, 0x4, R18 ;  /* 0x0000000405127824 */ /* 0x000fce00078e0212 */
.L_x_41:
[----:B------:R-:W1:Y:S02]  /*0c70*/  LDS R16, [R18] ;  /* 0x0000000012107984 */ /* 0x000e640000000800 */
[----:B-1---5:R-:W-:-:S05]  /*0c80*/  FADD R17, R19, R16 ;  /* 0x0000001013117221 */ /* 0x022fca0000000000 */
[----:B------:R-:W1:Y:S02]  /*0c90*/  ATOMS.CAST.SPIN P0, [R18], R16, R17 ;  /* 0x000000101200758d */ /* 0x000e640001800011 */
[----:B-1----:R-:W-:Y:S05]  /*0ca0*/  @!P0 BRA `(.L_x_41) ;  /* 0xfffffffc00f08947 */ /* 0x002fea000383ffff */
[----:B------:R-:W-:Y:S05]  /*0cb0*/  BSYNC.RECONVERGENT B1 ;  /* 0x0000000000017941 */ /* 0x000fea0003800200 */
.L_x_40:
[----:B0-----:R-:W-:-:S05]  /*0cc0*/  IADD3 R14, P0, PT, R14, R12, RZ ;  /* 0x0000000c0e0e7210 */ /* 0x001fca0007f1e0ff */
[----:B------:R-:W-:-:S05]  /*0cd0*/  IMAD.X R15, R15, 0x1, R11, P0 ;  /* 0x000000010f0f7824 */ /* 0x000fca00000e060b */
[----:B------:R0:W5:Y:S01]  /*0ce0*/  LDG.E.CONSTANT R19, desc[UR6][R14.64] ;  /* 0x000000060e137981 */ /* 0x000162000c1e9900 */
[----:B------:R-:W-:Y:S01]  /*0cf0*/  BSSY.RECONVERGENT B1, `(.L_x_42) ;  /* 0x0000006000017945 */ /* 0x000fe20003800200 */
[----:B------:R-:W-:-:S07]  /*0d00*/  LEA R18, R5, R18, 0x2 ;  /* 0x0000001205127211 */ /* 0x000fce00078e10ff */
.L_x_43:
[----:B------:R-:W1:Y:S02]  /*0d10*/  LDS R16, [R18] ;  /* 0x0000000012107984 */ /* 0x000e640000000800 */
[----:B-1---5:R-:W-:-:S05]  /*0d20*/  FADD R17, R19, R16 ;  /* 0x0000001013117221 */ /* 0x022fca0000000000 */
[----:B------:R-:W1:Y:S02]  /*0d30*/  ATOMS.CAST.SPIN P0, [R18], R16, R17 ;  /* 0x000000101200758d */ /* 0x000e640001800011 */
[----:B-1----:R-:W-:Y:S05]  /*0d40*/  @!P0 BRA `(.L_x_43) ;  /* 0xfffffffc00f08947 */ /* 0x002fea000383ffff */
[----:B------:R-:W-:Y:S05]  /*0d50*/  BSYNC.RECONVERGENT B1 ;  /* 0x0000000000017941 */ /* 0x000fea0003800200 */
.L_x_42:
[----:B0-----:R-:W-:-:S05]  /*0d60*/  IADD3 R14, P0, PT, R14, R12, RZ ;  /* 0x0000000c0e0e7210 */ /* 0x001fca0007f1e0ff */
[----:B------:R-:W-:-:S05]  /*0d70*/  IMAD.X R15, R15, 0x1, R11, P0 ;  /* 0x000000010f0f7824 */ /* 0x000fca00000e060b */
[----:B------:R0:W5:Y:S01]  /*0d80*/  LDG.E.CONSTANT R19, desc[UR6][R14.64] ;  /* 0x000000060e137981 */ /* 0x000162000c1e9900 */
[----:B------:R-:W-:Y:S01]  /*0d90*/  BSSY.RECONVERGENT B1, `(.L_x_44) ;  /* 0x0000006000017945 */ /* 0x000fe20003800200 */
[----:B------:R-:W-:-:S07]  /*0da0*/  IMAD R18, R5, 0x4, R18 ;  /* 0x0000000405127824 */ /* 0x000fce00078e0212 */
.L_x_45:
[----:B------:R-:W1:Y:S02]  /*0db0*/  LDS R16, [R18] ;  /* 0x0000000012107984 */ /* 0x000e640000000800 */
[----:B-1---5:R-:W-:-:S05]  /*0dc0*/  FADD R17, R19, R16 ;  /* 0x0000001013117221 */ /* 0x022fca0000000000 */
[----:B------:R-:W1:Y:S02]  /*0dd0*/  ATOMS.CAST.SPIN P0, [R18], R16, R17 ;  /* 0x000000101200758d */ /* 0x000e640001800011 */
[----:B-1----:R-:W-:Y:S05]  /*0de0*/  @!P0 BRA `(.L_x_45) ;  /* 0xfffffffc00f08947 */ /* 0x002fea000383ffff */
[----:B------:R-:W-:Y:S05]  /*0df0*/  BSYNC.RECONVERGENT B1 ;  /* 0x0000000000017941 */ /* 0x000fea0003800200 */
.L_x_44:
[----:B0-----:R-:W-:-:S05]  /*0e00*/  IADD3 R14, P0, PT, R14, R12, RZ ;  /* 0x0000000c0e0e7210 */ /* 0x001fca0007f1e0ff */
[----:B------:R-:W-:-:S05]  /*0e10*/  IMAD.X R15, R15, 0x1, R11, P0 ;  /* 0x000000010f0f7824 */ /* 0x000fca00000e060b */
[----:B------:R0:W5:Y:S01]  /*0e20*/  LDG.E.CONSTANT R19, desc[UR6][R14.64] ;  /* 0x000000060e137981 */ /* 0x000162000c1e9900 */
[----:B------:R-:W-:Y:S01]  /*0e30*/  BSSY.RECONVERGENT B1, `(.L_x_46) ;  /* 0x0000006000017945 */ /* 0x000fe20003800200 */
[----:B------:R-:W-:-:S07]  /*0e40*/  IMAD R18, R5, 0x4, R18 ;  /* 0x0000000405127824 */ /* 0x000fce00078e0212 */
.L_x_47:
[----:B------:R-:W1:Y:S02]  /*0e50*/  LDS R16, [R18] ;  /* 0x0000000012107984 */ /* 0x000e640000000800 */
[----:B-1---5:R-:W-:-:S05]  /*0e60*/  FADD R17, R19, R16 ;  /* 0x0000001013117221 */ /* 0x022fca0000000000 */
[----:B------:R-:W1:Y:S02]  /*0e70*/  ATOMS.CAST.SPIN P0, [R18], R16, R17 ;  /* 0x000000101200758d */ /* 0x000e640001800011 */
[----:B-1----:R-:W-:Y:S05]  /*0e80*/  @!P0 BRA `(.L_x_47) ;  /* 0xfffffffc00f08947 */ /* 0x002fea000383ffff */
[----:B------:R-:W-:Y:S05]  /*0e90*/  BSYNC.RECONVERGENT B1 ;  /* 0x0000000000017941 */ /* 0x000fea0003800200 */
.L_x_46:
[----:B0-----:R-:W-:-:S05]  /*0ea0*/  IADD3 R14, P0, PT, R14, R12, RZ ;  /* 0x0000000c0e0e7210 */ /* 0x001fca0007f1e0ff */
[----:B------:R-:W-:-:S05]  /*0eb0*/  IMAD.X R15, R15, 0x1, R11, P0 ;  /* 0x000000010f0f7824 */ /* 0x000fca00000e060b */
[----:B------:R0:W5:Y:S01]  /*0ec0*/  LDG.E.CONSTANT R17, desc[UR6][R14.64] ;  /* 0x000000060e117981 */ /* 0x000162000c1e9900 */
[----:B------:R-:W-:Y:S01]  /*0ed0*/  BSSY.RECONVERGENT B1, `(.L_x_48) ;  /* 0x0000006000017945 */ /* 0x000fe20003800200 */
[----:B------:R-:W-:-:S07]  /*0ee0*/  IMAD R18, R5, 0x4, R18 ;  /* 0x0000000405127824 */ /* 0x000fce00078e0212 */
.L_x_49:
[----:B0-----:R-:W0:Y:S02]  /*0ef0*/  LDS R14, [R18] ;  /* 0x00000000120e7984 */ /* 0x001e240000000800 */
[----:B0----5:R-:W-:-:S05]  /*0f00*/  FADD R15, R17, R14 ;  /* 0x0000000e110f7221 */ /* 0x021fca0000000000 */
[----:B------:R-:W0:Y:S02]  /*0f10*/  ATOMS.CAST.SPIN P0, [R18], R14, R15 ;  /* 0x0000000e1200758d */ /* 0x000e24000180000f */
[----:B0-----:R-:W-:Y:S05]  /*0f20*/  @!P0 BRA `(.L_x_49) ;  /* 0xfffffffc00f08947 */ /* 0x001fea000383ffff */
[----:B------:R-:W-:Y:S05]  /*0f30*/  BSYNC.RECONVERGENT B1 ;  /* 0x0000000000017941 */ /* 0x000fea0003800200 */
.L_x_48:
[----:B------:R-:W0:Y:S01]  /*0f40*/  LDCU UR4, c[0x0][0x38c] ;  /* 0x00007180ff0477ac */ /* 0x000e220008000800 */
[----:B------:R-:W-:Y:S02]  /*0f50*/  VIADD R13, R13, 0x8 ;  /* 0x000000080d0d7836 */ /* 0x000fe40000000000 */
[----:B0-----:R-:W-:-:S05]  /*0f60*/  IMAD.U32 R14, RZ, RZ, UR4 ;  /* 0x00000004ff0e7e24 */ /* 0x001fca000f8e00ff */
[----:B------:R-:W-:-:S04]  /*0f70*/  LOP3.LUT R16, R14, 0x7ffffff8, RZ, 0xc0, !PT ;  /* 0x7ffffff80e107812 */ /* 0x000fc800078ec0ff */
[----:B------:R-:W-:-:S13]  /*0f80*/  ISETP.NE.AND P0, PT, R13, R16, PT ;  /* 0x000000100d00720c */ /* 0x000fda0003f05270 */
[----:B------:R-:W-:Y:S05]  /*0f90*/  @P0 BRA `(.L_x_50) ;  /* 0xfffffff800880947 */ /* 0x000fea000383ffff */
[----:B------:R-:W-:-:S07]  /*0fa0*/  IMAD.MOV.U32 R11, RZ, RZ, R16 ;  /* 0x000000ffff0b7224 */ /* 0x000fce00078e0010 */
.L_x_33:
[----:B------:R-:W-:-:S13]  /*0fb0*/  LOP3.LUT P0, R9, R14, 0x7, RZ, 0xc0, !PT ;  /* 0x000000070e097812 */ /* 0x000fda000780c0ff */
[----:B------:R-:W-:Y:S05]  /*0fc0*/  @!P0 BRA `(.L_x_32) ;  /* 0x0000000400b48947 */ /* 0x000fea0003800000 */
[----:B------:R-:W-:Y:S01]  /*0fd0*/  ISETP.GE.U32.AND P0, PT, R9, 0x4, PT ;  /* 0x000000040900780c */ /* 0x000fe20003f06070 */
[----:B------:R-:W-:Y:S01]  /*0fe0*/  BSSY.RECONVERGENT B1, `(.L_x_51) ;  /* 0x0000037000017945 */ /* 0x000fe20003800200 */
[----:B------:R-:W-:-:S11]  /*0ff0*/  LOP3.LUT R15, R14, 0x3, RZ, 0xc0, !PT ;  /* 0x000000030e0f7812 */ /* 0x000fd600078ec0ff */
[----:B------:R-:W-:Y:S05]  /*1000*/  @!P0 BRA `(.L_x_52) ;  /* 0x0000000000d08947 */ /* 0x000fea0003800000 */
[----:B------:R-:W0:Y:S01]  /*1010*/  LDCU.64 UR4, c[0x0][0x380] ;  /* 0x00007000ff0477ac */ /* 0x000e220008000a00 */
[----:B------:R-:W-:Y:S01]  /*1020*/  MOV R16, R2 ;  /* 0x0000000200107202 */ /* 0x000fe20000000f00 */
[----:B------:R-:W-:-:S04]  /*1030*/  IMAD.MOV.U32 R17, RZ, RZ, R3 ;  /* 0x000000ffff117224 */ /* 0x000fc800078e0003 */
[----:B------:R-:W-:-:S04]  /*1040*/  IMAD.WIDE.U32 R16, R11, R10, R16 ;  /* 0x0000000a0b107225 */ /* 0x000fc800078e0010 */
[----:B------:R-:W-:Y:S01]  /*1050*/  IMAD R9, R11, R7, R17 ;  /* 0x000000070b097224 */ /* 0x000fe200078e0211 */
[----:B0-----:R-:W-:-:S04]  /*1060*/  LEA R12, P0, R16, UR4, 0x2 ;  /* 0x00000004100c7c11 */ /* 0x001fc8000f8010ff */
[----:B------:R-:W-:-:S05]  /*1070*/  LEA.HI.X R13, R16, UR5, R9, 0x2, P0 ;  /* 0x00000005100d7c11 */ /* 0x000fca00080f1409 */
[----:B------:R0:W5:Y:S01]  /*1080*/  LDG.E.CONSTANT R19, desc[UR6][R12.64] ;  /* 0x000000060c137981 */ /* 0x000162000c1e9900 */
[----:B------:R-:W1:Y:S01]  /*1090*/  S2UR UR5, SR_CgaCtaId ;  /* 0x00000000000579c3 */ /* 0x000e620000008800 */
[----:B------:R-:W-:Y:S01]  /*10a0*/  UMOV UR4, 0x400 ;  /* 0x0000040000047882 */ /* 0x000fe20000000000 */
[----:B------:R-:W-:Y:S01]  /*10b0*/  IMAD R9, R11, R5, R8 ;  /* 0x000000050b097224 */ /* 0x000fe200078e0208 */
[----:B------:R-:W-:Y:S01]  /*10c0*/  BSSY.RECONVERGENT B2, `(.L_x_53) ;  /* 0x0000007000027945 */ /* 0x000fe20003800200 */
[----:B-1----:R-:W-:-:S06]  /*10d0*/  ULEA UR4, UR5, UR4, 0x18 ;  /* 0x0000000405047291 */ /* 0x002fcc000f8ec0ff */
[----:B0-----:R-:W-:-:S07]  /*10e0*/  LEA R18, R9, UR4, 0x2 ;  /* 0x0000000409127c11 */ /* 0x001fce000f8e10ff */
.L_x_54:
[----:B------:R-:W0:Y:S02]  /*10f0*/  LDS R16, [R18] ;  /* 0x0000000012107984 */ /* 0x000e240000000800 */
[----:B0----5:R-:W-:-:S05]  /*1100*/  FADD R17, R19, R16 ;  /* 0x0000001013117221 */ /* 0x021fca0000000000 */
[----:B------:R-:W0:Y:S02]  /*1110*/  ATOMS.CAST.SPIN P0, [R18], R16, R17 ;  /* 0x000000101200758d */ /* 0x000e240001800011 */
[----:B0-----:R-:W-:Y:S05]  /*1120*/  @!P0 BRA `(.L_x_54) ;  /* 0xfffffffc00f08947 */ /* 0x001fea000383ffff */
[----:B------:R-:W-:Y:S05]  /*1130*/  BSYNC.RECONVERGENT B2 ;  /* 0x0000000000027941 */ /* 0x000fea0003800200 */
.L_x_53:
[C---:B------:R-:W-:Y:S01]  /*1140*/  IMAD.SHL.U32 R21, R10.reuse, 0x4, RZ ;  /* 0x000000040a157824 */ /* 0x040fe200078e00ff */
[----:B------:R-:W-:-:S04]  /*1150*/  SHF.L.U64.HI R9, R10, 0x2, R7 ;  /* 0x000000020a097819 */ /* 0x000fc80000010207 */
[----:B------:R-:W-:-:S05]  /*1160*/  IADD3 R12, P0, PT, R12, R21, RZ ;  /* 0x000000150c0c7210 */ /* 0x000fca0007f1e0ff */
[----:B------:R-:W-:-:S05]  /*1170*/  IMAD.X R13, R13, 0x1, R9, P0 ;  /* 0x000000010d0d7824 */ /* 0x000fca00000e0609 */
[----:B------:R0:W5:Y:S01]  /*1180*/  LDG.E.CONSTANT R19, desc[UR6][R12.64] ;  /* 0x000000060c137981 */ /* 0x000162000c1e9900 */
[----:B------:R-:W-:Y:S01]  /*1190*/  BSSY.RECONVERGENT B2, `(.L_x_55) ;  /* 0x0000006000027945 */ /* 0x000fe20003800200 */
[----:B------:R-:W-:-:S07]  /*11a0*/  IMAD R18, R5, 0x4, R18 ;  /* 0x0000000405127824 */ /* 0x000fce00078e0212 */
.L_x_56:
[----:B------:R-:W1:Y:S02]  /*11b0*/  LDS R16, [R18] ;  /* 0x0000000012107984 */ /* 0x000e640000000800 */
[----:B-1---5:R-:W-:-:S05]  /*11c0*/  FADD R17, R19, R16 ;  /* 0x0000001013117221 */ /* 0x022fca0000000000 */
[----:B------:R-:W1:Y:S02]  /*11d0*/  ATOMS.CAST.SPIN P0, [R18], R16, R17 ;  /* 0x000000101200758d */ /* 0x000e640001800011 */
[----:B-1----:R-:W-:Y:S05]  /*11e0*/  @!P0 BRA `(.L_x_56) ;  /* 0xfffffffc00f08947 */ /* 0x002fea000383ffff */
[----:B------:R-:W-:Y:S05]  /*11f0*/  BSYNC.RECONVERGENT B2 ;  /* 0x0000000000027941 */ /* 0x000fea0003800200 */
.L_x_55:
[----:B0-----:R-:W-:-:S05]  /*1200*/  IADD3 R12, P0, PT, R12, R21, RZ ;  /* 0x000000150c0c7210 */ /* 0x001fca0007f1e0ff */
[----:B------:R-:W-:-:S05]  /*1210*/  IMAD.X R13, R13, 0x1, R9, P0 ;  /* 0x000000010d0d7824 */ /* 0x000fca00000e0609 */
[----:B------:R0:W5:Y:S01]  /*1220*/  LDG.E.CONSTANT R19, desc[UR6][R12.64] ;  /* 0x000000060c137981 */ /* 0x000162000c1e9900 */
[----:B------:R-:W-:Y:S01]  /*1230*/  BSSY.RECONVERGENT B2, `(.L_x_57) ;  /* 0x0000006000027945 */ /* 0x000fe20003800200 */
[----:B------:R-:W-:-:S07]  /*1240*/  IMAD R18, R5, 0x4, R18 ;  /* 0x0000000405127824 */ /* 0x000fce00078e0212 */
.L_x_58:
[----:B------:R-:W1:Y:S02]  /*1250*/  LDS R16, [R18] ;  /* 0x0000000012107984 */ /* 0x000e640000000800 */
[----:B-1---5:R-:W-:-:S05]  /*1260*/  FADD R17, R19, R16 ;  /* 0x0000001013117221 */ /* 0x022fca0000000000 */
[----:B------:R-:W1:Y:S02]  /*1270*/  ATOMS.CAST.SPIN P0, [R18], R16, R17 ;  /* 0x000000101200758d */ /* 0x000e640001800011 */
[----:B-1----:R-:W-:Y:S05]  /*1280*/  @!P0 BRA `(.L_x_58) ;  /* 0xfffffffc00f08947 */ /* 0x002fea000383ffff */
[----:B------:R-:W-:Y:S05]  /*1290*/  BSYNC.RECONVERGENT B2 ;  /* 0x0000000000027941 */ /* 0x000fea0003800200 */
.L_x_57:
[----:B0-----:R-:W-:-:S05]  /*12a0*/  IADD3 R12, P0, PT, R12, R21, RZ ;  /* 0x000000150c0c7210 */ /* 0x001fca0007f1e0ff */
[----:B------:R-:W-:-:S05]  /*12b0*/  IMAD.X R13, R13, 0x1, R9, P0 ;  /* 0x000000010d0d7824 */ /* 0x000fca00000e0609 */
[----:B------:R0:W5:Y:S01]  /*12c0*/  LDG.E.CONSTANT R9, desc[UR6][R12.64] ;  /* 0x000000060c097981 */ /* 0x000162000c1e9900 */
[----:B------:R-:W-:Y:S01]  /*12d0*/  BSSY.RECONVERGENT B2, `(.L_x_59) ;  /* 0x0000006000027945 */ /* 0x000fe20003800200 */
[----:B------:R-:W-:-:S07]  /*12e0*/  IMAD R18, R5, 0x4, R18 ;  /* 0x0000000405127824 */ /* 0x000fce00078e0212 */
.L_x_60:
[----:B0-----:R-:W0:Y:S02]  /*12f0*/  LDS R12, [R18] ;  /* 0x00000000120c7984 */ /* 0x001e240000000800 */
[----:B0----5:R-:W-:-:S05]  /*1300*/  FADD R13, R9, R12 ;  /* 0x0000000c090d7221 */ /* 0x021fca0000000000 */
[----:B------:R-:W0:Y:S02]  /*1310*/  ATOMS.CAST.SPIN P0, [R18], R12, R13 ;  /* 0x0000000c1200758d */ /* 0x000e24000180000d */
[----:B0-----:R-:W-:Y:S05]  /*1320*/  @!P0 BRA `(.L_x_60) ;  /* 0xfffffffc00f08947 */ /* 0x001fea000383ffff */
[----:B------:R-:W-:Y:S05]  /*1330*/  BSYNC.RECONVERGENT B2 ;  /* 0x0000000000027941 */ /* 0x000fea0003800200 */
.L_x_59:
[----:B------:R-:W-:-:S07]  /*1340*/  VIADD R11, R11, 0x4 ;  /* 0x000000040b0b7836 */ /* 0x000fce0000000000 */
.L_x_52:
[----:B------:R-:W-:Y:S05]  /*1350*/  BSYNC.RECONVERGENT B1 ;  /* 0x0000000000017941 */ /* 0x000fea0003800200 */
.L_x_51:
[----:B------:R-:W-:-:S13]  /*1360*/  ISETP.NE.AND P0, PT, R15, RZ, PT ;  /* 0x000000ff0f00720c */ /* 0x000fda0003f05270 */
[----:B------:R-:W-:Y:S05]  /*1370*/  @!P0 BRA `(.L_x_32) ;  /* 0x0000000000c88947 */ /* 0x000fea0003800000 */
[----:B------:R-:W-:Y:S01]  /*1380*/  ISETP.NE.AND P0, PT, R15, 0x1, PT ;  /* 0x000000010f00780c */ /* 0x000fe20003f05270 */
[----:B------:R-:W-:-:S12]  /*1390*/  BSSY.RECONVERGENT B1, `(.L_x_61) ;  /* 0x000001e000017945 */ /* 0x000fd80003800200 */
[----:B------:R-:W-:Y:S05]  /*13a0*/  @!P0 BRA `(.L_x_62) ;  /* 0x0000000000708947 */ /* 0x000fea0003800000 */
[----:B------:R-:W0:Y:S01]  /*13b0*/  LDCU.64 UR4, c[0x0][0x380] ;  /* 0x00007000ff0477ac */ /* 0x000e220008000a00 */
        /* <DEDUP_REMOVED lines=11> */
.L_x_64:
[----:B------:R-:W0:Y:S02]  /*1470*/  LDS R16, [R18] ;  /* 0x0000000012107984 */ /* 0x000e240000000800 */
[----:B0----5:R-:W-:-:S05]  /*1480*/  FADD R17, R9, R16 ;  /* 0x0000001009117221 */ /* 0x021fca0000000000 */
[----:B------:R-:W0:Y:S02]  /*1490*/  ATOMS.CAST.SPIN P0, [R18], R16, R17 ;  /* 0x000000101200758d */ /* 0x000e240001800011 */
[----:B0-----:R-:W-:Y:S05]  /*14a0*/  @!P0 BRA `(.L_x_64) ;  /* 0xfffffffc00f08947 */ /* 0x001fea000383ffff */
[----:B------:R-:W-:Y:S05]  /*14b0*/  BSYNC.RECONVERGENT B2 ;  /* 0x0000000000027941 */ /* 0x000fea0003800200 */
.L_x_63:
[----:B------:R-:W-:-:S04]  /*14c0*/  LEA R12, P0, R10, R12, 0x2 ;  /* 0x0000000c0a0c7211 */ /* 0x000fc800078010ff */
[----:B------:R-:W-:-:S05]  /*14d0*/  LEA.HI.X R13, R10, R13, R7, 0x2, P0 ;  /* 0x0000000d0a0d7211 */ /* 0x000fca00000f1407 */
[----:B------:R0:W5:Y:S01]  /*14e0*/  LDG.E.CONSTANT R9, desc[UR6][R12.64] ;  /* 0x000000060c097981 */ /* 0x000162000c1e9900 */
[----:B------:R-:W-:Y:S01]  /*14f0*/  BSSY.RECONVERGENT B2, `(.L_x_65) ;  /* 0x0000006000027945 */ /* 0x000fe20003800200 */
[----:B------:R-:W-:-:S07]  /*1500*/  LEA R15, R5, R18, 0x2 ;  /* 0x00000012050f7211 */ /* 0x000fce00078e10ff */
.L_x_66:
[----:B0-----:R-:W0:Y:S02]  /*1510*/  LDS R12, [R15] ;  /* 0x000000000f0c7984 */ /* 0x001e240000000800 */
[----:B0----5:R-:W-:-:S05]  /*1520*/  FADD R13, R9, R12 ;  /* 0x0000000c090d7221 */ /* 0x021fca0000000000 */
[----:B------:R-:W0:Y:S02]  /*1530*/  ATOMS.CAST.SPIN P0, [R15], R12, R13 ;  /* 0x0000000c0f00758d */ /* 0x000e24000180000d */
[----:B0-----:R-:W-:Y:S05]  /*1540*/  @!P0 BRA `(.L_x_66) ;  /* 0xfffffffc00f08947 */ /* 0x001fea000383ffff */
[----:B------:R-:W-:Y:S05]  /*1550*/  BSYNC.RECONVERGENT B2 ;  /* 0x0000000000027941 */ /* 0x000fea0003800200 */
.L_x_65:
[----:B------:R-:W-:-:S07]  /*1560*/  VIADD R11, R11, 0x2 ;  /* 0x000000020b0b7836 */ /* 0x000fce0000000000 */
.L_x_62:
[----:B------:R-:W-:Y:S05]  /*1570*/  BSYNC.RECONVERGENT B1 ;  /* 0x0000000000017941 */ /* 0x000fea0003800200 */
.L_x_61:
[----:B------:R-:W-:-:S04]  /*1580*/  LOP3.LUT R9, R14, 0x1, RZ, 0xc0, !PT ;  /* 0x000000010e097812 */ /* 0x000fc800078ec0ff */
[----:B------:R-:W-:-:S13]  /*1590*/  ISETP.NE.U32.AND P0, PT, R9, 0x1, PT ;  /* 0x000000010900780c */ /* 0x000fda0003f05070 */
[----:B------:R-:W-:Y:S05]  /*15a0*/  @P0 BRA `(.L_x_32) ;  /* 0x00000000003c0947 */ /* 0x000fea0003800000 */
[----:B------:R-:W0:Y:S01]  /*15b0*/  LDCU.64 UR4, c[0x0][0x380] ;  /* 0x00007000ff0477ac */ /* 0x000e220008000a00 */
[----:B------:R-:W-:-:S04]  /*15c0*/  IMAD.WIDE.U32 R2, R11, R10, R2 ;  /* 0x0000000a0b027225 */ /* 0x000fc800078e0002 */
[----:B------:R-:W-:Y:S01]  /*15d0*/  IMAD R7, R11, R7, R3 ;  /* 0x000000070b077224 */ /* 0x000fe200078e0203 */
[----:B0-----:R-:W-:-:S04]  /*15e0*/  LEA R12, P0, R2, UR4, 0x2 ;  /* 0x00000004020c7c11 */ /* 0x001fc8000f8010ff */
[----:B------:R-:W-:-:S06]  /*15f0*/  LEA.HI.X R13, R2, UR5, R7, 0x2, P0 ;  /* 0x00000005020d7c11 */ /* 0x000fcc00080f1407 */
[----:B------:R0:W5:Y:S01]  /*1600*/  LDG.E.CONSTANT R13, desc[UR6][R12.64] ;  /* 0x000000060c0d7981 */ /* 0x000162000c1e9900 */
[----:B------:R-:W1:Y:S01]  /*1610*/  S2UR UR5, SR_CgaCtaId ;  /* 0x00000000000579c3 */ /* 0x000e620000008800 */
[----:B------:R-:W-:Y:S01]  /*1620*/  UMOV UR4, 0x400 ;  /* 0x0000040000047882 */ /* 0x000fe20000000000 */
[----:B------:R-:W-:Y:S01]  /*1630*/  IMAD R8, R11, R5, R8 ;  /* 0x000000050b087224 */ /* 0x000fe200078e0208 */
[----:B-1----:R-:W-:-:S06]  /*1640*/  ULEA UR4, UR5, UR4, 0x18 ;  /* 0x0000000405047291 */ /* 0x002fcc000f8ec0ff */
[----:B0-----:R-:W-:-:S07]  /*1650*/  LEA R8, R8, UR4, 0x2 ;  /* 0x0000000408087c11 */ /* 0x001fce000f8e10ff */
.L_x_67:
[----:B------:R-:W0:Y:S02]  /*1660*/  LDS R2, [R8] ;  /* 0x0000000008027984 */ /* 0x000e240000000800 */
[----:B0----5:R-:W-:-:S05]  /*1670*/  FADD R3, R13, R2 ;  /* 0x000000020d037221 */ /* 0x021fca0000000000 */
[----:B------:R-:W0:Y:S02]  /*1680*/  ATOMS.CAST.SPIN P0, [R8], R2, R3 ;  /* 0x000000020800758d */ /* 0x000e240001800003 */
[----:B0-----:R-:W-:Y:S05]  /*1690*/  @!P0 BRA `(.L_x_67) ;  /* 0xfffffffc00f08947 */ /* 0x001fea000383ffff */
.L_x_32:
[----:B------:R-:W-:Y:S05]  /*16a0*/  BSYNC.RECONVERGENT B0 ;  /* 0x0000000000007941 */ /* 0x000fea0003800200 */
.L_x_31:
[----:B------:R-:W-:Y:S01]  /*16b0*/  BAR.SYNC.DEFER_BLOCKING 0x0 ;  /* 0x0000000000007b1d */ /* 0x000fe20000010000 */
[----:B------:R-:W-:-:S13]  /*16c0*/  ISETP.NE.AND P0, PT, R6, RZ, PT ;  /* 0x000000ff0600720c */ /* 0x000fda0003f05270 */
[----:B------:R-:W-:Y:S05]  /*16d0*/  @P0 EXIT ;  /* 0x000000000000094d */ /* 0x000fea0003800000 */
[----:B------:R-:W-:Y:S01]  /*16e0*/  ISETP.GE.AND P0, PT, R5, 0x1, PT ;  /* 0x000000010500780c */ /* 0x000fe20003f06270 */
[----:B------:R-:W-:Y:S03]  /*16f0*/  BSSY.RECONVERGENT B0, `(.L_x_68) ;  /* 0x00000c1000007945 */ /* 0x000fe60003800200 */
[----:B------:R-:W-:-:S13]  /*1700*/  ISETP.LT.OR P0, PT, R14, 0x1, !P0 ;  /* 0x000000010e00780c */ /* 0x000fda0004701670 */
[----:B------:R-:W-:Y:S05]  /*1710*/  @P0 BRA `(.L_x_69) ;  /* 0x0000000800f80947 */ /* 0x000fea0003800000 */
[----:B0-----:R-:W0:Y:S01]  /*1720*/  LDC R7, c[0x0][0x3a8] ;  /* 0x0000ea00ff077b82 */ /* 0x001e220000000800 */
[C---:B------:R-:W-:Y:S01]  /*1730*/  VIADD R2, R5.reuse, 0xffffffff ;  /* 0xffffffff05027836 */ /* 0x040fe20000000000 */
[C---:B------:R-:W-:Y:S01]  /*1740*/  LOP3.LUT R14, R5.reuse, 0x7, RZ, 0xc0, !PT ;  /* 0x00000007050e7812 */ /* 0x040fe200078ec0ff */
[----:B------:R-:W-:Y:S01]  /*1750*/  IMAD.MOV.U32 R6, RZ, RZ, RZ ;  /* 0x000000ffff067224 */ /* 0x000fe200078e00ff */
[C---:B------:R-:W-:Y:S02]  /*1760*/  LOP3.LUT R15, R5.reuse, 0x3, RZ, 0xc0, !PT ;  /* 0x00000003050f7812 */ /* 0x040fe400078ec0ff */
[----:B------:R-:W-:Y:S02]  /*1770*/  ISETP.GE.U32.AND P0, PT, R2, 0x7, PT ;  /* 0x000000070200780c */ /* 0x000fe40003f06070 */
[C---:B------:R-:W-:Y:S01]  /*1780*/  LOP3.LUT R2, R5.reuse, 0x7ffffff8, RZ, 0xc0, !PT ;  /* 0x7ffffff805027812 */ /* 0x040fe200078ec0ff */
[----:B------:R-:W-:Y:S01]  /*1790*/  IMAD.SHL.U32 R5, R5, 0x4, RZ ;  /* 0x0000000405057824 */ /* 0x000fe200078e00ff */
[----:B------:R-:W-:-:S03]  /*17a0*/  P2R R16, PR, RZ, 0x1 ;  /* 0x00000001ff107803 */ /* 0x000fc60000000000 */
[----:B------:R-:W-:Y:S01]  /*17b0*/  IMAD.MOV R3, RZ, RZ, -R2 ;  /* 0x000000ffff037224 */ /* 0x000fe200078e0a02 */
[----:B0-----:R-:W-:-:S07]  /*17c0*/  SHF.R.S32.HI R7, RZ, 0x1f, R7 ;  /* 0x0000001fff077819 */ /* 0x001fce0000011407 */
.L_x_108:
[----:B------:R-:W-:Y:S01]  /*17d0*/  ISETP.NE.AND P0, PT, R16, RZ, PT ;  /* 0x000000ff1000720c */ /* 0x000fe20003f05270 */
[----:B------:R-:W-:Y:S01]  /*17e0*/  BSSY.RECONVERGENT B2, `(.L_x_70) ;  /* 0x000004b000027945 */ /* 0x000fe20003800200 */
[----:B------:R-:W-:-:S11]  /*17f0*/  IMAD.MOV.U32 R12, RZ, RZ, RZ ;  /* 0x000000ffff0c7224 */ /* 0x000fd600078e00ff */
[----:B01234-:R-:W-:Y:S05]  /*1800*/  @!P0 BRA `(.L_x_71) ;  /* 0x0000000400208947 */ /* 0x01ffea0003800000 */
[----:B------:R-:W0:Y:S01]  /*1810*/  S2UR UR5, SR_CgaCtaId ;  /* 0x00000000000579c3 */ /* 0x000e220000008800 */
[----:B------:R-:W1:Y:S01]  /*1820*/  LDCU UR8, c[0x0][0x3a8] ;  /* 0x00007500ff0877ac */ /* 0x000e620008000800 */
[----:B------:R-:W-:Y:S01]  /*1830*/  IMAD R13, R7, R6, RZ ;  /* 0x00000006070d7224 */ /* 0x000fe200078e02ff */
[----:B------:R-:W-:Y:S01]  /*1840*/  BSSY.RECONVERGENT B1, `(.L_x_72) ;  /* 0x0000043000017945 */ /* 0x000fe20003800200 */
[----:B------:R-:W-:-:S04]  /*1850*/  UMOV UR4, 0x400 ;  /* 0x0000040000047882 */ /* 0x000fc80000000000 */
[----:B------:R-:W2:Y:S01]  /*1860*/  LDC.64 R8, c[0x0][0x3a0] ;  /* 0x0000e800ff087b82 */ /* 0x000ea20000000a00 */
[----:B-1----:R-:W-:-:S04]  /*1870*/  IMAD.WIDE.U32 R10, R6, UR8, RZ ;  /* 0x00000008060a7c25 */ /* 0x002fc8000f8e00ff */
[----:B------:R-:W-:Y:S01]  /*1880*/  IMAD.IADD R12, R11, 0x1, R13 ;  /* 0x000000010b0c7824 */ /* 0x000fe200078e020d */
[----:B0-----:R-:W-:-:S06]  /*1890*/  ULEA UR4, UR5, UR4, 0x18 ;  /* 0x0000000405047291 */ /* 0x001fcc000f8ec0ff */
[----:B------:R-:W-:Y:S01]  /*18a0*/  IMAD R11, R5, R6, UR4 ;  /* 0x00000004050b7e24 */ /* 0x000fe2000f8e0206 */
[----:B--2---:R-:W-:-:S03]  /*18b0*/  LEA R8, P0, R10, R8, 0x2 ;  /* 0x000000080a087211 */ /* 0x004fc600078010ff */
[----:B------:R-:W-:Y:S01]  /*18c0*/  VIADD R11, R11, 0x10 ;  /* 0x000000100b0b7836 */ /* 0x000fe20000000000 */
[----:B------:R-:W-:Y:S02]  /*18d0*/  IADD3 R8, P1, PT, R8, 0x10, RZ ;  /* 0x0000001008087810 */ /* 0x000fe40007f3e0ff */
[----:B------:R-:W-:Y:S01]  /*18e0*/  LEA.HI.X R9, R10, R9, R12, 0x2, P0 ;  /* 0x000000090a097211 */ /* 0x000fe200000f140c */
[----:B------:R-:W-:-:S03]  /*18f0*/  IMAD.MOV.U32 R10, RZ, RZ, R3 ;  /* 0x000000ffff0a7224 */ /* 0x000fc600078e0003 */
[----:B------:R-:W-:-:S07]  /*1900*/  IADD3.X R9, PT, PT, RZ, R9, RZ, P1, !PT ;  /* 0x00000009ff097210 */ /* 0x000fce0000ffe4ff */
.L_x_89:
[----:B------:R-:W0:Y:S01]  /*1910*/  LDS R13, [R11+-0x10] ;  /* 0xfffff0000b0d7984 */ /* 0x000e220000000800 */
[----:B------:R-:W-:Y:S01]  /*1920*/  BSSY.RECONVERGENT B3, `(.L_x_73) ;  /* 0x000000d000037945 */ /* 0x000fe20003800200 */
[----:B------:R-:W-:Y:S02]  /*1930*/  VIADD R10, R10, 0x8 ;  /* 0x000000080a0a7836 */ /* 0x000fe40000000000 */
[----:B------:R-:W1:Y:S04]  /*1940*/  LDS R17, [R11+-0xc] ;  /* 0xfffff4000b117984 */ /* 0x000e680000000800 */
[----:B------:R2:W3:Y:S04]  /*1950*/  LDS R19, [R11+-0x8] ;  /* 0xfffff8000b137984 */ /* 0x0004e80000000800 */
[----:B------:R2:W4:Y:S04]  /*1960*/  LDS R21, [R11+-0x4] ;  /* 0xfffffc000b157984 */ /* 0x0005280000000800 */
[----:B------:R2:W2:Y:S04]  /*1970*/  LDS R23, [R11] ;  /* 0x000000000b177984 */ /* 0x0004a80000000800 */
[----:B------:R0:W2:Y:S04]  /*1980*/  LDS R25, [R11+0x4] ;  /* 0x000004000b197984 */ /* 0x0000a80000000800 */
[----:B------:R0:W2:Y:S04]  /*1990*/  LDS R27, [R11+0x8] ;  /* 0x000008000b1b7984 */ /* 0x0000a80000000800 */
[----:B------:R0:W2:Y:S02]  /*19a0*/  LDS R29, [R11+0xc] ;  /* 0x00000c000b1d7984 */ /* 0x0000a40000000800 */
[----:B0-----:R-:W-:-:S02]  /*19b0*/  FSETP.NEU.AND P0, PT, R13, RZ, PT ;  /* 0x000000ff0d00720b */ /* 0x001fc40003f0d000 */
[----:B-1----:R-:W-:-:S11]  /*19c0*/  FSETP.NEU.AND P1, PT, R17, RZ, PT ;  /* 0x000000ff1100720b */ /* 0x002fd60003f2d000 */
[----:B---34-:R-:W-:Y:S05]  /*19d0*/  @!P0 BRA `(.L_x_74) ;  /* 0x0000000000048947 */ /* 0x018fea0003800000 */
[----:B------:R0:W-:Y:S02]  /*19e0*/  REDG.E.ADD.F32.FTZ.RN.STRONG.GPU desc[UR6][R8.64+-0x10], R13 ;  /* 0xfffff00d080079a6 */ /* 0x0001e4000c12f306 */
.L_x_74:
[----:B------:R-:W-:Y:S05]  /*19f0*/  BSYNC.RECONVERGENT B3 ;  /* 0x0000000000037941 */ /* 0x000fea0003800200 */
.L_x_73:
[----:B------:R-:W-:Y:S04]  /*1a00*/  BSSY.RECONVERGENT B3, `(.L_x_75) ;  /* 0x0000003000037945 */ /* 0x000fe80003800200 */
[----:B------:R-:W-:Y:S05]  /*1a10*/  @!P1 BRA `(.L_x_76) ;  /* 0x0000000000049947 */ /* 0x000fea0003800000 */
[----:B------:R1:W-:Y:S02]  /*1a20*/  REDG.E.ADD.F32.FTZ.RN.STRONG.GPU desc[UR6][R8.64+-0xc], R17 ;  /* 0xfffff411080079a6 */ /* 0x0003e4000c12f306 */
.L_x_76:
[----:B------:R-:W-:Y:S05]  /*1a30*/  BSYNC.RECONVERGENT B3 ;  /* 0x0000000000037941 */ /* 0x000fea0003800200 */
.L_x_75:
[----:B------:R-:W-:Y:S01]  /*1a40*/  FSETP.NEU.AND P6, PT, R19, RZ, PT ;  /* 0x000000ff1300720b */ /* 0x000fe20003fcd000 */
[----:B------:R-:W-:Y:S01]  /*1a50*/  BSSY.RECONVERGENT B3, `(.L_x_77) ;  /* 0x0000009000037945 */ /* 0x000fe20003800200 */
[----:B------:R-:W-:Y:S02]  /*1a60*/  ISETP.NE.AND P0, PT, R10, RZ, PT ;  /* 0x000000ff0a00720c */ /* 0x000fe40003f05270 */
[----:B------:R-:W-:Y:S02]  /*1a70*/  FSETP.NEU.AND P1, PT, R21, RZ, PT ;  /* 0x000000ff1500720b */ /* 0x000fe40003f2d000 */
[----:B--2---:R-:W-:Y:S02]  /*1a80*/  FSETP.NEU.AND P2, PT, R23, RZ, PT ;  /* 0x000000ff1700720b */ /* 0x004fe40003f4d000 */
[----:B------:R-:W-:Y:S02]  /*1a90*/  FSETP.NEU.AND P3, PT, R25, RZ, PT ;  /* 0x000000ff1900720b */ /* 0x000fe40003f6d000 */
[----:B------:R-:W-:-:S02]  /*1aa0*/  FSETP.NEU.AND P4, PT, R27, RZ, PT ;  /* 0x000000ff1b00720b */ /* 0x000fc40003f8d000 */
[----:B------:R-:W-:Y:S01]  /*1ab0*/  FSETP.NEU.AND P5, PT, R29, RZ, PT ;  /* 0x000000ff1d00720b */ /* 0x000fe20003fad000 */
[----:B------:R-:W-:-:S12]  /*1ac0*/  @!P6 BRA `(.L_x_78) ;  /* 0x000000000004e947 */ /* 0x000fd80003800000 */
[----:B------:R2:W-:Y:S02]  /*1ad0*/  REDG.E.ADD.F32.FTZ.RN.STRONG.GPU desc[UR6][R8.64+-0x8], R19 ;  /* 0xfffff813080079a6 */ /* 0x0005e4000c12f306 */
.L_x_78:
[----:B------:R-:W-:Y:S05]  /*1ae0*/  BSYNC.RECONVERGENT B3 ;  /* 0x0000000000037941 */ /* 0x000fea0003800200 */
.L_x_77:
[----:B------:R-:W-:Y:S04]  /*1af0*/  BSSY.RECONVERGENT B3, `(.L_x_79) ;  /* 0x0000003000037945 */ /* 0x000fe80003800200 */
[----:B------:R-:W-:Y:S05]  /*1b00*/  @!P1 BRA `(.L_x_80) ;  /* 0x0000000000049947 */ /* 0x000fea0003800000 */
[----:B------:R3:W-:Y:S02]  /*1b10*/  REDG.E.ADD.F32.FTZ.RN.STRONG.GPU desc[UR6][R8.64+-0x4], R21 ;  /* 0xfffffc15080079a6 */ /* 0x0007e4000c12f306 */
.L_x_80:
[----:B------:R-:W-:Y:S05]  /*1b20*/  BSYNC.RECONVERGENT B3 ;  /* 0x0000000000037941 */ /* 0x000fea0003800200 */
.L_x_79:
[----:B------:R-:W-:Y:S04]  /*1b30*/  BSSY.RECONVERGENT B3, `(.L_x_81) ;  /* 0x0000003000037945 */ /* 0x000fe80003800200 */
[----:B------:R-:W-:Y:S05]  /*1b40*/  @!P2 BRA `(.L_x_82) ;  /* 0x000000000004a947 */ /* 0x000fea0003800000 */
[----:B------:R4:W-:Y:S02]  /*1b50*/  REDG.E.ADD.F32.FTZ.RN.STRONG.GPU desc[UR6][R8.64], R23 ;  /* 0x00000017080079a6 */ /* 0x0009e4000c12f306 */
.L_x_82:
[----:B------:R-:W-:Y:S05]  /*1b60*/  BSYNC.RECONVERGENT B3 ;  /* 0x0000000000037941 */ /* 0x000fea0003800200 */
.L_x_81:
[----:B------:R-:W-:Y:S04]  /*1b70*/  BSSY.RECONVERGENT B3, `(.L_x_83) ;  /* 0x0000003000037945 */ /* 0x000fe80003800200 */
[----:B------:R-:W-:Y:S05]  /*1b80*/  @!P3 BRA `(.L_x_84) ;  /* 0x000000000004b947 */ /* 0x000fea0003800000 */
[----:B------:R0:W-:Y:S02]  /*1b90*/  REDG.E.ADD.F32.FTZ.RN.STRONG.GPU desc[UR6][R8.64+0x4], R25 ;  /* 0x00000419080079a6 */ /* 0x0001e4000c12f306 */
.L_x_84:
[----:B------:R-:W-:Y:S05]  /*1ba0*/  BSYNC.RECONVERGENT B3 ;  /* 0x0000000000037941 */ /* 0x000fea0003800200 */
.L_x_83:
[----:B------:R-:W-:Y:S04]  /*1bb0*/  BSSY.RECONVERGENT B3, `(.L_x_85) ;  /* 0x0000003000037945 */ /* 0x000fe80003800200 */
[----:B------:R-:W-:Y:S05]  /*1bc0*/  @!P4 BRA `(.L_x_86) ;  /* 0x000000000004c947 */ /* 0x000fea0003800000 */
[----:B------:R0:W-:Y:S02]  /*1bd0*/  REDG.E.ADD.F32.FTZ.RN.STRONG.GPU desc[UR6][R8.64+0x8], R27 ;  /* 0x0000081b080079a6 */ /* 0x0001e4000c12f306 */
.L_x_86:
[----:B------:R-:W-:Y:S05]  /*1be0*/  BSYNC.RECONVERGENT B3 ;  /* 0x0000000000037941 */ /* 0x000fea0003800200 */
.L_x_85:
[----:B------:R-:W-:Y:S04]  /*1bf0*/  BSSY.RECONVERGENT B3, `(.L_x_87) ;  /* 0x0000003000037945 */ /* 0x000fe80003800200 */
[----:B------:R-:W-:Y:S05]  /*1c00*/  @!P5 BRA `(.L_x_88) ;  /* 0x000000000004d947 */ /* 0x000fea0003800000 */
[----:B------:R0:W-:Y:S02]  /*1c10*/  REDG.E.ADD.F32.FTZ.RN.STRONG.GPU desc[UR6][R8.64+0xc], R29 ;  /* 0x00000c1d080079a6 */ /* 0x0001e4000c12f306 */
.L_x_88:
[----:B------:R-:W-:Y:S05]  /*1c20*/  BSYNC.RECONVERGENT B3 ;  /* 0x0000000000037941 */ /* 0x000fea0003800200 */
.L_x_87:
[----:B01234-:R-:W-:Y:S01]  /*1c30*/  IADD3 R8, P1, PT, R8, 0x20, RZ ;  /* 0x0000002008087810 */ /* 0x01ffe20007f3e0ff */
[----:B------:R-:W-:-:S04]  /*1c40*/  VIADD R11, R11, 0x20 ;  /* 0x000000200b0b7836 */ /* 0x000fc80000000000 */
[----:B------:R-:W-:Y:S01]  /*1c50*/  IMAD.X R9, RZ, RZ, R9, P1 ;  /* 0x000000ffff097224 */ /* 0x000fe200008e0609 */
[----:B------:R-:W-:Y:S07]  /*1c60*/  @P0 BRA `(.L_x_89) ;  /* 0xfffffffc00280947 */ /* 0x000fee000383ffff */
[----:B------:R-:W-:Y:S05]  /*1c70*/  BSYNC.RECONVERGENT B1 ;  /* 0x0000000000017941 */ /* 0x000fea0003800200 */
.L_x_72:
[----:B------:R-:W-:-:S07]  /*1c80*/  IMAD.MOV.U32 R12, RZ, RZ, R2 ;  /* 0x000000ffff0c7224 */ /* 0x000fce00078e0002 */
.L_x_71:
[----:B------:R-:W-:Y:S05]  /*1c90*/  BSYNC.RECONVERGENT B2 ;  /* 0x0000000000027941 */ /* 0x000fea0003800200 */
.L_x_70:
[----:B------:R-:W-:Y:S01]  /*1ca0*/  ISETP.NE.AND P0, PT, R14, RZ, PT ;  /* 0x000000ff0e00720c */ /* 0x000fe20003f05270 */
[----:B------:R-:W-:-:S12]  /*1cb0*/  BSSY.RECONVERGENT B1, `(.L_x_90) ;  /* 0x0000060000017945 */ /* 0x000fd80003800200 */
[----:B------:R-:W-:Y:S05]  /*1cc0*/  @!P0 BRA `(.L_x_91) ;  /* 0x0000000400788947 */ /* 0x000fea0003800000 */
[----:B------:R-:W-:Y:S01]  /*1cd0*/  VIADD R8, R14, 0xffffffff ;  /* 0xffffffff0e087836 */ /* 0x000fe20000000000 */
[----:B------:R-:W-:Y:S04]  /*1ce0*/  BSSY.RECONVERGENT B2, `(.L_x_92) ;  /* 0x0000029000027945 */ /* 0x000fe80003800200 */
[----:B------:R-:W-:-:S13]  /*1cf0*/  ISETP.GE.U32.AND P0, PT, R8, 0x3, PT ;  /* 0x000000030800780c */ /* 0x000fda0003f06070 */
[----:B------:R-:W-:Y:S05]  /*1d00*/  @!P0 BRA `(.L_x_93) ;  /* 0x0000000000988947 */ /* 0x000fea0003800000 */
[----:B------:R-:W0:Y:S01]  /*1d10*/  S2UR UR5, SR_CgaCtaId ;  /* 0x00000000000579c3 */ /* 0x000e220000008800 */
[----:B------:R-:W1:Y:S01]  /*1d20*/  LDCU UR8, c[0x0][0x398] ;  /* 0x00007300ff0877ac */ /* 0x000e620008000800 */
[----:B------:R-:W-:Y:S01]  /*1d30*/  BSSY.RECONVERGENT B3, `(.L_x_94) ;  /* 0x0000016000037945 */ /* 0x000fe20003800200 */
[----:B------:R-:W-:Y:S01]  /*1d40*/  UMOV UR4, 0x400 ;  /* 0x0000040000047882 */ /* 0x000fe20000000000 */
[----:B-1----:R-:W-:Y:S01]  /*1d50*/  IMAD R8, R6, UR8, R12 ;  /* 0x0000000806087c24 */ /* 0x002fe2000f8e020c */
[----:B------:R-:W1:Y:S01]  /*1d60*/  LDCU.64 UR8, c[0x0][0x3a0] ;  /* 0x00007400ff0877ac */ /* 0x000e620008000a00 */
[----:B0-----:R-:W-:-:S06]  /*1d70*/  ULEA UR4, UR5, UR4, 0x18 ;  /* 0x0000000405047291 */ /* 0x001fcc000f8ec0ff */
[----:B------:R-:W-:-:S05]  /*1d80*/  LEA R13, R8, UR4, 0x2 ;  /* 0x00000004080d7c11 */ /* 0x000fca000f8e10ff */
[----:B------:R-:W0:Y:S01]  /*1d90*/  LDS R17, [R13] ;  /* 0x000000000d117984 */ /* 0x000e220000000800 */
[----:B------:R-:W2:Y:S03]  /*1da0*/  LDCU UR4, c[0x0][0x3a8] ;  /* 0x00007500ff0477ac */ /* 0x000ea60008000800 */
[----:B------:R-:W3:Y:S04]  /*1db0*/  LDS R19, [R13+0x4] ;  /* 0x000004000d137984 */ /* 0x000ee80000000800 */
[----:B------:R-:W4:Y:S04]  /*1dc0*/  LDS R21, [R13+0x8] ;  /* 0x000008000d157984 */ /* 0x000f280000000800 */
[----:B------:R5:W4:Y:S02]  /*1dd0*/  LDS R23, [R13+0xc] ;  /* 0x00000c000d177984 */ /* 0x000b240000000800 */
[----:B-----5:R-:W-:-:S02]  /*1de0*/  IMAD.MOV.U32 R13, RZ, RZ, RZ ;  /* 0x000000ffff0d7224 */ /* 0x020fc400078e00ff */
[----:B--2---:R-:W-:-:S04]  /*1df0*/  IMAD.WIDE.U32 R10, R6, UR4, R12 ;  /* 0x00000004060a7c25 */ /* 0x004fc8000f8e000c */
[----:B------:R-:W-:Y:S01]  /*1e00*/  IMAD R9, R6, R7, R11 ;  /* 0x0000000706097224 */ /* 0x000fe200078e020b */
[----:B-1----:R-:W-:-:S04]  /*1e10*/  LEA R8, P4, R10, UR8, 0x2 ;  /* 0x000000080a087c11 */ /* 0x002fc8000f8810ff */
[----:B------:R-:W-:Y:S02]  /*1e20*/  LEA.HI.X R9, R10, UR9, R9, 0x2, P4 ;  /* 0x000000090a097c11 */ /* 0x000fe4000a0f1409 */
[----:B0-----:R-:W-:Y:S02]  /*1e30*/  FSETP.NEU.AND P0, PT, R17, RZ, PT ;  /* 0x000000ff1100720b */ /* 0x001fe40003f0d000 */
[----:B---3--:R-:W-:Y:S02]  /*1e40*/  FSETP.NEU.AND P1, PT, R19, RZ, PT ;  /* 0x000000ff1300720b */ /* 0x008fe40003f2d000 */
[----:B----4-:R-:W-:Y:S02]  /*1e50*/  FSETP.NEU.AND P2, PT, R21, RZ, PT ;  /* 0x000000ff1500720b */ /* 0x010fe40003f4d000 */
[----:B------:R-:W-:-:S07]  /*1e60*/  FSETP.NEU.AND P3, PT, R23, RZ, PT ;  /* 0x000000ff1700720b */ /* 0x000fce0003f6d000 */
[----:B------:R-:W-:Y:S06]  /*1e70*/  @!P0 BRA `(.L_x_95) ;  /* 0x0000000000048947 */ /* 0x000fec0003800000 */
[----:B------:R0:W-:Y:S02]  /*1e80*/  REDG.E.ADD.F32.FTZ.RN.STRONG.GPU desc[UR6][R8.64], R17 ;  /* 0x00000011080079a6 */ /* 0x0001e4000c12f306 */
.L_x_95:
[----:B------:R-:W-:Y:S05]  /*1e90*/  BSYNC.RECONVERGENT B3 ;  /* 0x0000000000037941 */ /* 0x000fea0003800200 */
.L_x_94:
[----:B------:R-:W-:Y:S04]  /*1ea0*/  BSSY.RECONVERGENT B3, `(.L_x_96) ;  /* 0x0000003000037945 */ /* 0x000fe80003800200 */
[----:B------:R-:W-:Y:S05]  /*1eb0*/  @!P1 BRA `(.L_x_97) ;  /* 0x0000000000049947 */ /* 0x000fea0003800000 */
[----:B------:R1:W-:Y:S02]  /*1ec0*/  REDG.E.ADD.F32.FTZ.RN.STRONG.GPU desc[UR6][R8.64+0x4], R19 ;  /* 0x00000413080079a6 */ /* 0x0003e4000c12f306 */
.L_x_97:
[----:B------:R-:W-:Y:S05]  /*1ed0*/  BSYNC.RECONVERGENT B3 ;  /* 0x0000000000037941 */ /* 0x000fea0003800200 */
.L_x_96:
[----:B------:R-:W-:Y:S04]  /*1ee0*/  BSSY.RECONVERGENT B3, `(.L_x_98) ;  /* 0x0000003000037945 */ /* 0x000fe80003800200 */
[----:B------:R-:W-:Y:S05]  /*1ef0*/  @!P2 BRA `(.L_x_99) ;  /* 0x000000000004a947 */ /* 0x000fea0003800000 */
[----:B------:R2:W-:Y:S02]  /*1f00*/  REDG.E.ADD.F32.FTZ.RN.STRONG.GPU desc[UR6][R8.64+0x8], R21 ;  /* 0x00000815080079a6 */ /* 0x0005e4000c12f306 */
.L_x_99:
[----:B------:R-:W-:Y:S05]  /*1f10*/  BSYNC.RECONVERGENT B3 ;  /* 0x0000000000037941 */ /* 0x000fea0003800200 */
.L_x_98:
[----:B------:R-:W-:Y:S04]  /*1f20*/  BSSY.RECONVERGENT B3, `(.L_x_100) ;  /* 0x0000003000037945 */ /* 0x000fe80003800200 */
[----:B------:R-:W-:Y:S05]  /*1f30*/  @!P3 BRA `(.L_x_101) ;  /* 0x000000000004b947 */ /* 0x000fea0003800000 */
[----:B------:R3:W-:Y:S02]  /*1f40*/  REDG.E.ADD.F32.FTZ.RN.STRONG.GPU desc[UR6][R8.64+0xc], R23 ;  /* 0x00000c17080079a6 */ /* 0x0007e4000c12f306 */
.L_x_101:
[----:B------:R-:W-:Y:S05]  /*1f50*/  BSYNC.RECONVERGENT B3 ;  /* 0x0000000000037941 */ /* 0x000fea0003800200 */
.L_x_100:
[----:B------:R-:W-:-:S07]  /*1f60*/  VIADD R12, R12, 0x4 ;  /* 0x000000040c0c7836 */ /* 0x000fce0000000000 */
.L_x_93:
[----:B------:R-:W-:Y:S05]  /*1f70*/  BSYNC.RECONVERGENT B2 ;  /* 0x0000000000027941 */ /* 0x000fea0003800200 */
.L_x_92:
[----:B------:R-:W-:-:S13]  /*1f80*/  ISETP.NE.AND P0, PT, R15, RZ, PT ;  /* 0x000000ff0f00720c */ /* 0x000fda0003f05270 */
[----:B------:R-:W-:Y:S05]  /*1f90*/  @!P0 BRA `(.L_x_91) ;  /* 0x0000000000c48947 */ /* 0x000fea0003800000 */
[----:B------:R-:W-:Y:S01]  /*1fa0*/  ISETP.NE.AND P0, PT, R15, 0x1, PT ;  /* 0x000000010f00780c */ /* 0x000fe20003f05270 */
[----:B------:R-:W-:-:S12]  /*1fb0*/  BSSY.RECONVERGENT B2, `(.L_x_102) ;  /* 0x000001c000027945 */ /* 0x000fd80003800200 */
[----:B------:R-:W-:Y:S05]  /*1fc0*/  @!P0 BRA `(.L_x_103) ;  /* 0x0000000000688947 */ /* 0x000fea0003800000 */
[----:B------:R-:W4:Y:S01]  /*1fd0*/  S2UR UR5, SR_CgaCtaId ;  /* 0x00000000000579c3 */ /* 0x000f220000008800 */
[----:B------:R-:W0:Y:S01]  /*1fe0*/  LDCU UR8, c[0x0][0x398] ;  /* 0x00007300ff0877ac */ /* 0x000e220008000800 */
[----:B------:R-:W-:Y:S01]  /*1ff0*/  BSSY.RECONVERGENT B3, `(.L_x_104) ;  /* 0x0000012000037945 */ /* 0x000fe20003800200 */
[----:B------:R-:W-:Y:S01]  /*2000*/  UMOV UR4, 0x400 ;  /* 0x0000040000047882 */ /* 0x000fe20000000000 */
[----:B0123--:R-:W-:Y:S01]  /*2010*/  IMAD R8, R6, UR8, R12 ;  /* 0x0000000806087c24 */ /* 0x00ffe2000f8e020c */
[----:B------:R-:W0:Y:S01]  /*2020*/  LDCU.64 UR8, c[0x0][0x3a0] ;  /* 0x00007400ff0877ac */ /* 0x000e220008000a00 */
[----:B----4-:R-:W-:-:S06]  /*2030*/  ULEA UR4, UR5, UR4, 0x18 ;  /* 0x0000000405047291 */ /* 0x010fcc000f8ec0ff */
[----:B------:R-:W-:-:S05]  /*2040*/  LEA R13, R8, UR4, 0x2 ;  /* 0x00000004080d7c11 */ /* 0x000fca000f8e10ff */
[----:B------:R-:W1:Y:S01]  /*2050*/  LDS R17, [R13] ;  /* 0x000000000d117984 */ /* 0x000e620000000800 */
[----:B------:R-:W2:Y:S03]  /*2060*/  LDCU UR4, c[0x0][0x3a8] ;  /* 0x00007500ff0477ac */ /* 0x000ea60008000800 */
[----:B------:R3:W4:Y:S02]  /*2070*/  LDS R19, [R13+0x4] ;  /* 0x000004000d137984 */ /* 0x0007240000000800 */
[----:B---3--:R-:W-:Y:S02]  /*2080*/  IMAD.MOV.U32 R13, RZ, RZ, RZ ;  /* 0x000000ffff0d7224 */ /* 0x008fe400078e00ff */
[----:B--2---:R-:W-:-:S04]  /*2090*/  IMAD.WIDE.U32 R10, R6, UR4, R12 ;  /* 0x00000004060a7c25 */ /* 0x004fc8000f8e000c */
[----:B------:R-:W-:Y:S01]  /*20a0*/  IMAD R9, R6, R7, R11 ;  /* 0x0000000706097224 */ /* 0x000fe200078e020b */
[----:B0-----:R-:W-:-:S04]  /*20b0*/  LEA R8, P2, R10, UR8, 0x2 ;  /* 0x000000080a087c11 */ /* 0x001fc8000f8410ff */
[----:B------:R-:W-:Y:S02]  /*20c0*/  LEA.HI.X R9, R10, UR9, R9, 0x2, P2 ;  /* 0x000000090a097c11 */ /* 0x000fe400090f1409 */
[----:B-1----:R-:W-:Y:S02]  /*20d0*/  FSETP.NEU.AND P0, PT, R17, RZ, PT ;  /* 0x000000ff1100720b */ /* 0x002fe40003f0d000 */
[----:B----4-:R-:W-:-:S11]  /*20e0*/  FSETP.NEU.AND P1, PT, R19, RZ, PT ;  /* 0x000000ff1300720b */ /* 0x010fd60003f2d000 */
[----:B------:R-:W-:Y:S05]  /*20f0*/  @!P0 BRA `(.L_x_105) ;  /* 0x0000000000048947 */ /* 0x000fea0003800000 */
[----:B------:R0:W-:Y:S02]  /*2100*/  REDG.E.ADD.F32.FTZ.RN.STRONG.GPU desc[UR6][R8.64], R17 ;  /* 0x00000011080079a6 */ /* 0x0001e4000c12f306 */
.L_x_105:
[----:B------:R-:W-:Y:S05]  /*2110*/  BSYNC.RECONVERGENT B3 ;  /* 0x0000000000037941 */ /* 0x000fea0003800200 */
.L_x_104:
[----:B------:R-:W-:Y:S04]  /*2120*/  BSSY.RECONVERGENT B3, `(.L_x_106) ;  /* 0x0000003000037945 */ /* 0x000fe80003800200 */
[----:B------:R-:W-:Y:S05]  /*2130*/  @!P1 BRA `(.L_x_107) ;  /* 0x0000000000049947 */ /* 0x000fea0003800000 */
[----:B------:R1:W-:Y:S02]  /*2140*/  REDG.E.ADD.F32.FTZ.RN.STRONG.GPU desc[UR6][R8.64+0x4], R19 ;  /* 0x00000413080079a6 */ /* 0x0003e4000c12f306 */
.L_x_107:
[----:B------:R-:W-:Y:S05]  /*2150*/  BSYNC.RECONVERGENT B3 ;  /* 0x0000000000037941 */ /* 0x000fea0003800200 */
.L_x_106:
[----:B------:R-:W-:-:S07]  /*2160*/  VIADD R12, R12, 0x2 ;  /* 0x000000020c0c7836 */ /* 0x000fce0000000000 */
.L_x_103:
[----:B------:R-:W-:Y:S05]  /*2170*/  BSYNC.RECONVERGENT B2 ;  /* 0x0000000000027941 */ /* 0x000fea0003800200 */
.L_x_102:
[----:B------:R-:W4:Y:S02]  /*2180*/  LDCU UR8, c[0x0][0x398] ;  /* 0x00007300ff0877ac */ /* 0x000f240008000800 */
[----:B----4-:R-:W-:-:S09]  /*2190*/  ULOP3.LUT UP0, URZ, UR8, 0x1, URZ, 0xc0, !UPT ;  /* 0x0000000108ff7892 */ /* 0x010fd2000f80c0ff */
[----:B------:R-:W-:Y:S05]  /*21a0*/  BRA.U !UP0, `(.L_x_91) ;  /* 0x0000000108407547 */ /* 0x000fea000b800000 */
[----:B------:R-:W4:Y:S01]  /*21b0*/  S2UR UR5, SR_CgaCtaId ;  /* 0x00000000000579c3 */ /* 0x000f220000008800 */
[----:B------:R-:W-:Y:S01]  /*21c0*/  UMOV UR4, 0x400 ;  /* 0x0000040000047882 */ /* 0x000fe20000000000 */
[----:B0123--:R-:W-:Y:S01]  /*21d0*/  IMAD R8, R6, UR8, R12 ;  /* 0x0000000806087c24 */ /* 0x00ffe2000f8e020c */
[----:B----4-:R-:W-:-:S06]  /*21e0*/  ULEA UR4, UR5, UR4, 0x18 ;  /* 0x0000000405047291 */ /* 0x010fcc000f8ec0ff */
[----:B------:R-:W-:-:S05]  /*21f0*/  LEA R8, R8, UR4, 0x2 ;  /* 0x0000000408087c11 */ /* 0x000fca000f8e10ff */
[----:B------:R-:W0:Y:S02]  /*2200*/  LDS R17, [R8] ;  /* 0x0000000008117984 */ /* 0x000e240000000800 */
[----:B0-----:R-:W-:-:S13]  /*2210*/  FSETP.NEU.AND P0, PT, R17, RZ, PT ;  /* 0x000000ff1100720b */ /* 0x001fda0003f0d000 */
[----:B------:R-:W-:Y:S05]  /*2220*/  @!P0 BRA `(.L_x_91) ;  /* 0x0000000000208947 */ /* 0x000fea0003800000 */
[----:B------:R-:W0:Y:S01]  /*2230*/  LDCU UR4, c[0x0][0x3a8] ;  /* 0x00007500ff0477ac */ /* 0x000e220008000800 */
[----:B------:R-:W-:Y:S01]  /*2240*/  HFMA2 R13, -RZ, RZ, 0, 0 ;  /* 0x00000000ff0d7431 */ /* 0x000fe200000001ff */
[----:B------:R-:W1:Y:S02]  /*2250*/  LDCU.64 UR8, c[0x0][0x3a0] ;  /* 0x00007400ff0877ac */ /* 0x000e640008000a00 */
[----:B0-----:R-:W-:-:S04]  /*2260*/  IMAD.WIDE.U32 R8, R6, UR4, R12 ;  /* 0x0000000406087c25 */ /* 0x001fc8000f8e000c */
[----:B------:R-:W-:Y:S01]  /*2270*/  IMAD R9, R6, R7, R9 ;  /* 0x0000000706097224 */ /* 0x000fe200078e0209 */
[----:B-1----:R-:W-:-:S04]  /*2280*/  LEA R10, P0, R8, UR8, 0x2 ;  /* 0x00000008080a7c11 */ /* 0x002fc8000f8010ff */
[----:B------:R-:W-:-:S05]  /*2290*/  LEA.HI.X R11, R8, UR9, R9, 0x2, P0 ;  /* 0x00000009080b7c11 */ /* 0x000fca00080f1409 */
[----:B------:R4:W-:Y:S04]  /*22a0*/  REDG.E.ADD.F32.FTZ.RN.STRONG.GPU desc[UR6][R10.64], R17 ;  /* 0x000000110a0079a6 */ /* 0x0009e8000c12f306 */
.L_x_91:
[----:B------:R-:W-:Y:S05]  /*22b0*/  BSYNC.RECONVERGENT B1 ;  /* 0x0000000000017941 */ /* 0x000fea0003800200 */
.L_x_90:
[----:B------:R-:W5:Y:S01]  /*22c0*/  LDCU UR4, c[0x0][0x38c] ;  /* 0x00007180ff0477ac */ /* 0x000f620008000800 */
[----:B------:R-:W-:-:S05]  /*22d0*/  VIADD R6, R6, 0x1 ;  /* 0x0000000106067836 */ /* 0x000fca0000000000 */
[----:B-----5:R-:W-:-:S13]  /*22e0*/  ISETP.NE.AND P0, PT, R6, UR4, PT ;  /* 0x0000000406007c0c */ /* 0x020fda000bf05270 */
[----:B------:R-:W-:Y:S05]  /*22f0*/  @P0 BRA `(.L_x_108) ;  /* 0xfffffff400340947 */ /* 0x000fea000383ffff */
.L_x_69:
[----:B------:R-:W-:Y:S05]  /*2300*/  BSYNC.RECONVERGENT B0 ;  /* 0x0000000000007941 */ /* 0x000fea0003800200 */
.L_x_68:
[----:B------:R-:W5:Y:S02]  /*2310*/  LDC R2, c[0x0][0x398] ;  /* 0x0000e600ff027b82 */ /* 0x000f640000000800 */
[----:B-----5:R-:W-:-:S13]  /*2320*/  ISETP.GE.AND P0, PT, R2, 0x1, PT ;  /* 0x000000010200780c */ /* 0x020fda0003f06270 */
[----:B------:R-:W-:Y:S05]  /*2330*/  @!P0 EXIT ;  /* 0x000000000000894d */ /* 0x000fea0003800000 */
[C---:B------:R-:W-:Y:S01]  /*2340*/  VIADD R3, R2.reuse, 0xffffffff ;  /* 0xffffffff02037836 */ /* 0x040fe20000000000 */
[----:B0123--:R-:W-:-:S04]  /*2350*/  LOP3.LUT R8, R2, 0x7, RZ, 0xc0, !PT ;  /* 0x0000000702087812 */ /* 0x00ffc800078ec0ff */
[----:B------:R-:W-:Y:S01]  /*2360*/  ISETP.GE.U32.AND P0, PT, R3, 0x7, PT ;  /* 0x000000070300780c */ /* 0x000fe20003f06070 */
[----:B------:R-:W-:-:S12]  /*2370*/  IMAD.MOV.U32 R3, RZ, RZ, RZ ;  /* 0x000000ffff037224 */ /* 0x000fd800078e00ff */
[----:B------:R-:W-:Y:S05]  /*2380*/  @!P0 BRA `(.L_x_109) ;  /* 0x0000000000d08947 */ /* 0x000fea0003800000 */
[----:B------:R-:W0:Y:S01]  /*2390*/  S2R R4, SR_CgaCtaId ;  /* 0x0000000000047919 */ /* 0x000e220000008800 */
[----:B------:R-:W1:Y:S01]  /*23a0*/  LDCU.64 UR4, c[0x0][0x3b0] ;  /* 0x00007600ff0477ac */ /* 0x000e620008000a00 */
[----:B------:R-:W-:Y:S01]  /*23b0*/  MOV R3, 0x400 ;  /* 0x0000040000037802 */ /* 0x000fe20000000f00 */
[----:B-1----:R-:W-:-:S04]  /*23c0*/  UIADD3 UR4, UP0, UPT, UR4, 0x10, URZ ;  /* 0x0000001004047890 */ /* 0x002fc8000ff1e0ff */
[----:B------:R-:W-:Y:S02]  /*23d0*/  UIADD3.X UR5, UPT, UPT, URZ, UR5, URZ, UP0, !UPT ;  /* 0x00000005ff057290 */ /* 0x000fe400087fe4ff */
[----:B------:R-:W-:-:S04]  /*23e0*/  IMAD.U32 R6, RZ, RZ, UR4 ;  /* 0x00000004ff067e24 */ /* 0x000fc8000f8e00ff */
[----:B------:R-:W-:Y:S01]  /*23f0*/  IMAD.U32 R7, RZ, RZ, UR5 ;  /* 0x00000005ff077e24 */ /* 0x000fe2000f8e00ff */
[----:B0-----:R-:W-:Y:S02]  /*2400*/  LEA R5, R4, R3, 0x18 ;  /* 0x0000000304057211 */ /* 0x001fe400078ec0ff */
[----:B------:R-:W-:-:S03]  /*2410*/  LOP3.LUT R3, R2, 0x7ffffff8, RZ, 0xc0, !PT ;  /* 0x7ffffff802037812 */ /* 0x000fc600078ec0ff */
[----:B------:R-:W-:Y:S02]  /*2420*/  IMAD R4, R0, 0x4, R5 ;  /* 0x0000000400047824 */ /* 0x000fe400078e0205 */
[----:B------:R-:W-:Y:S02]  /*2430*/  IMAD.MOV R0, RZ, RZ, -R3 ;  /* 0x000000ffff007224 */ /* 0x000fe400078e0a03 */
[----:B------:R-:W-:-:S07]  /*2440*/  VIADD R2, R4, 0x10 ;  /* 0x0000001004027836 */ /* 0x000fce0000000000 */
.L_x_118:
[----:B------:R-:W0:Y:S01]  /*2450*/  LDS R5, [R2+-0x10] ;  /* 0xfffff00002057984 */ /* 0x000e220000000800 */
[----:B------:R-:W-:-:S03]  /*2460*/  IADD3 R0, PT, PT, R0, 0x8, RZ ;  /* 0x0000000800007810 */ /* 0x000fc60007ffe0ff */
[----:B------:R1:W2:Y:S04]  /*2470*/  LDS R9, [R2+-0xc] ;  /* 0xfffff40002097984 */ /* 0x0002a80000000800 */
[----:B----4-:R1:W3:Y:S04]  /*2480*/  LDS R11, [R2+-0x8] ;  /* 0xfffff800020b7984 */ /* 0x0102e80000000800 */
[----:B------:R1:W4:Y:S04]  /*2490*/  LDS R13, [R2+-0x4] ;  /* 0xfffffc00020d7984 */ /* 0x0003280000000800 */
[----:B------:R1:W1:Y:S04]  /*24a0*/  LDS R15, [R2] ;  /* 0x00000000020f7984 */ /* 0x0002680000000800 */
[----:B------:R0:W1:Y:S04]  /*24b0*/  LDS R17, [R2+0x4] ;  /* 0x0000040002117984 */ /* 0x0000680000000800 */
[----:B------:R0:W1:Y:S04]  /*24c0*/  LDS R19, [R2+0x8] ;  /* 0x0000080002137984 */ /* 0x0000680000000800 */
[----:B------:R0:W1:Y:S02]  /*24d0*/  LDS R21, [R2+0xc] ;  /* 0x00000c0002157984 */ /* 0x0000640000000800 */
[----:B0-----:R-:W-:-:S13]  /*24e0*/  ISETP.NE.AND P0, PT, R5, RZ, PT ;  /* 0x000000ff0500720c */ /* 0x001fda0003f05270 */
[----:B--234-:R-:W-:Y:S05]  /*24f0*/  @!P0 BRA `(.L_x_110) ;  /* 0x0000000000048947 */ /* 0x01cfea0003800000 */
[----:B------:R0:W-:Y:S02]  /*2500*/  REDG.E.ADD.STRONG.GPU desc[UR6][R6.64+-0x10], R5 ;  /* 0xfffff0050600798e */ /* 0x0001e4000c12e106 */
.L_x_110:
[----:B------:R-:W-:Y:S02]  /*2510*/  ISETP.NE.AND P6, PT, R9, RZ, PT ;  /* 0x000000ff0900720c */ /* 0x000fe40003fc5270 */
[----:B------:R-:W-:Y:S02]  /*2520*/  ISETP.NE.AND P3, PT, R11, RZ, PT ;  /* 0x000000ff0b00720c */ /* 0x000fe40003f65270 */
[----:B------:R-:W-:Y:S02]  /*2530*/  ISETP.NE.AND P0, PT, R0, RZ, PT ;  /* 0x000000ff0000720c */ /* 0x000fe40003f05270 */
[----:B0-----:R-:W-:Y:S02]  /*2540*/  P2R R5, PR, RZ, 0x8 ;  /* 0x00000008ff057803 */ /* 0x001fe40000000000 */
[----:B------:R-:W-:Y:S02]  /*2550*/  ISETP.NE.AND P1, PT, R13, RZ, PT ;  /* 0x000000ff0d00720c */ /* 0x000fe40003f25270 */
[----:B-1----:R-:W-:-:S02]  /*2560*/  ISETP.NE.AND P2, PT, R15, RZ, PT ;  /* 0x000000ff0f00720c */ /* 0x002fc40003f45270 */
[----:B------:R-:W-:Y:S02]  /*2570*/  ISETP.NE.AND P3, PT, R17, RZ, PT ;  /* 0x000000ff1100720c */ /* 0x000fe40003f65270 */
[----:B------:R-:W-:Y:S02]  /*2580*/  ISETP.NE.AND P4, PT, R19, RZ, PT ;  /* 0x000000ff1300720c */ /* 0x000fe40003f85270 */
[----:B------:R-:W-:Y:S01]  /*2590*/  ISETP.NE.AND P5, PT, R21, RZ, PT ;  /* 0x000000ff1500720c */ /* 0x000fe20003fa5270 */
[----:B------:R-:W-:-:S12]  /*25a0*/  @!P6 BRA `(.L_x_111) ;  /* 0x000000000004e947 */ /* 0x000fd80003800000 */
[----:B------:R0:W-:Y:S02]  /*25b0*/  REDG.E.ADD.STRONG.GPU desc[UR6][R6.64+-0xc], R9 ;  /* 0xfffff4090600798e */ /* 0x0001e4000c12e106 */
.L_x_111:
[----:B------:R-:W-:-:S13]  /*25c0*/  ISETP.NE.AND P6, PT, R5, RZ, PT ;  /* 0x000000ff0500720c */ /* 0x000fda0003fc5270 */
[----:B------:R-:W-:Y:S05]  /*25d0*/  @!P6 BRA `(.L_x_112) ;  /* 0x000000000004e947 */ /* 0x000fea0003800000 */
[----:B------:R1:W-:Y:S02]  /*25e0*/  REDG.E.ADD.STRONG.GPU desc[UR6][R6.64+-0x8], R11 ;  /* 0xfffff80b0600798e */ /* 0x0003e4000c12e106 */
.L_x_112:
[----:B------:R-:W-:Y:S05]  /*25f0*/  @!P1 BRA `(.L_x_113) ;  /* 0x0000000000049947 */ /* 0x000fea0003800000 */
[----:B------:R2:W-:Y:S02]  /*2600*/  REDG.E.ADD.STRONG.GPU desc[UR6][R6.64+-0x4], R13 ;  /* 0xfffffc0d0600798e */ /* 0x0005e4000c12e106 */
.L_x_113:
[----:B------:R-:W-:Y:S05]  /*2610*/  @!P2 BRA `(.L_x_114) ;  /* 0x000000000004a947 */ /* 0x000fea0003800000 */
[----:B------:R3:W-:Y:S02]  /*2620*/  REDG.E.ADD.STRONG.GPU desc[UR6][R6.64], R15 ;  /* 0x0000000f0600798e */ /* 0x0007e4000c12e106 */
.L_x_114:
[----:B------:R-:W-:Y:S05]  /*2630*/  @!P3 BRA `(.L_x_115) ;  /* 0x000000000004b947 */ /* 0x000fea0003800000 */
[----:B------:R4:W-:Y:S02]  /*2640*/  REDG.E.ADD.STRONG.GPU desc[UR6][R6.64+0x4], R17 ;  /* 0x000004110600798e */ /* 0x0009e4000c12e106 */
.L_x_115:
[----:B------:R-:W-:Y:S05]  /*2650*/  @!P4 BRA `(.L_x_116) ;  /* 0x000000000004c947 */ /* 0x000fea0003800000 */
[----:B------:R0:W-:Y:S02]  /*2660*/  REDG.E.ADD.STRONG.GPU desc[UR6][R6.64+0x8], R19 ;  /* 0x000008130600798e */ /* 0x0001e4000c12e106 */
.L_x_116:
[----:B------:R-:W-:Y:S05]  /*2670*/  @!P5 BRA `(.L_x_117) ;  /* 0x000000000004d947 */ /* 0x000fea0003800000 */
[----:B------:R0:W-:Y:S02]  /*2680*/  REDG.E.ADD.STRONG.GPU desc[UR6][R6.64+0xc], R21 ;  /* 0x00000c150600798e */ /* 0x0001e4000c12e106 */
.L_x_117:
[----:B01234-:R-:W-:Y:S01]  /*2690*/  IADD3 R6, P1, PT, R6, 0x20, RZ ;  /* 0x0000002006067810 */ /* 0x01ffe20007f3e0ff */
[----:B------:R-:W-:-:S04]  /*26a0*/  VIADD R2, R2, 0x20 ;  /* 0x0000002002027836 */ /* 0x000fc80000000000 */
[----:B------:R-:W-:Y:S01]  /*26b0*/  IMAD.X R7, RZ, RZ, R7, P1 ;  /* 0x000000ffff077224 */ /* 0x000fe200008e0607 */
[----:B------:R-:W-:Y:S07]  /*26c0*/  @P0 BRA `(.L_x_118) ;  /* 0xfffffffc00600947 */ /* 0x000fee000383ffff */
.L_x_109:
[----:B------:R-:W-:-:S13]  /*26d0*/  ISETP.NE.AND P0, PT, R8, RZ, PT ;  /* 0x000000ff0800720c */ /* 0x000fda0003f05270 */
[----:B------:R-:W-:Y:S05]  /*26e0*/  @!P0 EXIT ;  /* 0x000000000000894d */ /* 0x000fea0003800000 */
[----:B------:R-:W0:Y:S01]  /*26f0*/  LDC R2, c[0x0][0x398] ;  /* 0x0000e600ff027b82 */ /* 0x000e220000000800 */
[----:B------:R-:W-:Y:S02]  /*2700*/  ISETP.GE.U32.AND P0, PT, R8, 0x4, PT ;  /* 0x000000040800780c */ /* 0x000fe40003f06070 */
[----:B0-----:R-:W-:-:S11]  /*2710*/  LOP3.LUT R8, R2, 0x3, RZ, 0xc0, !PT ;  /* 0x0000000302087812 */ /* 0x001fd600078ec0ff */
[----:B------:R-:W-:Y:S05]  /*2720*/  @!P0 BRA `(.L_x_119) ;  /* 0x0000000000508947 */ /* 0x000fea0003800000 */
[C---:B------:R-:W-:Y:S01]  /*2730*/  IMAD R0, R3.reuse, 0x4, R4 ;  /* 0x0000000403007824 */ /* 0x040fe200078e0204 */
[----:B------:R-:W0:Y:S04]  /*2740*/  LDC.64 R6, c[0x0][0x3b0] ;  /* 0x0000ec00ff067b82 */ /* 0x000e280000000a00 */
[----:B------:R-:W1:Y:S04]  /*2750*/  LDS R5, [R0] ;  /* 0x0000000000057984 */ /* 0x000e680000000800 */
[----:B------:R-:W2:Y:S04]  /*2760*/  LDS R9, [R0+0x4] ;  /* 0x0000040000097984 */ /* 0x000ea80000000800 */
[----:B----4-:R-:W3:Y:S04]  /*2770*/  LDS R11, [R0+0x8] ;  /* 0x00000800000b7984 */ /* 0x010ee80000000800 */
[----:B------:R-:W4:Y:S01]  /*2780*/  LDS R13, [R0+0xc] ;  /* 0x00000c00000d7984 */ /* 0x000f220000000800 */
[----:B0-----:R-:W-:Y:S01]  /*2790*/  IMAD.WIDE.U32 R6, R3, 0x4, R6 ;  /* 0x0000000403067825 */ /* 0x001fe200078e0006 */
[----:B-1----:R-:W-:-:S02]  /*27a0*/  ISETP.NE.AND P0, PT, R5, RZ, PT ;  /* 0x000000ff0500720c */ /* 0x002fc40003f05270 */
[----:B--2---:R-:W-:Y:S02]  /*27b0*/  ISETP.NE.AND P1, PT, R9, RZ, PT ;  /* 0x000000ff0900720c */ /* 0x004fe40003f25270 */
[----:B---3--:R-:W-:Y:S02]  /*27c0*/  ISETP.NE.AND P2, PT, R11, RZ, PT ;  /* 0x000000ff0b00720c */ /* 0x008fe40003f45270 */
[----:B----4-:R-:W-:-:S07]  /*27d0*/  ISETP.NE.AND P3, PT, R13, RZ, PT ;  /* 0x000000ff0d00720c */ /* 0x010fce0003f65270 */
[----:B------:R-:W-:Y:S06]  /*27e0*/  @!P0 BRA `(.L_x_120) ;  /* 0x0000000000048947 */ /* 0x000fec0003800000 */
[----:B------:R0:W-:Y:S02]  /*27f0*/  REDG.E.ADD.STRONG.GPU desc[UR6][R6.64], R5 ;  /* 0x000000050600798e */ /* 0x0001e4000c12e106 */
.L_x_120:
[----:B------:R-:W-:Y:S05]  /*2800*/  @!P1 BRA `(.L_x_121) ;  /* 0x0000000000049947 */ /* 0x000fea0003800000 */
[----:B------:R1:W-:Y:S02]  /*2810*/  REDG.E.ADD.STRONG.GPU desc[UR6][R6.64+0x4], R9 ;  /* 0x000004090600798e */ /* 0x0003e4000c12e106 */
.L_x_121:
[----:B------:R-:W-:Y:S05]  /*2820*/  @!P2 BRA `(.L_x_122) ;  /* 0x000000000004a947 */ /* 0x000fea0003800000 */
[----:B------:R2:W-:Y:S02]  /*2830*/  REDG.E.ADD.STRONG.GPU desc[UR6][R6.64+0x8], R11 ;  /* 0x0000080b0600798e */ /* 0x0005e4000c12e106 */
.L_x_122:
[----:B------:R-:W-:Y:S05]  /*2840*/  @!P3 BRA `(.L_x_123) ;  /* 0x000000000004b947 */ /* 0x000fea0003800000 */
[----:B------:R3:W-:Y:S02]  /*2850*/  REDG.E.ADD.STRONG.GPU desc[UR6][R6.64+0xc], R13 ;  /* 0x00000c0d0600798e */ /* 0x0007e4000c12e106 */
.L_x_123:
[----:B------:R-:W-:-:S07]  /*2860*/  VIADD R3, R3, 0x4 ;  /* 0x0000000403037836 */ /* 0x000fce0000000000 */
.L_x_119:
[----:B------:R-:W-:-:S13]  /*2870*/  ISETP.NE.AND P0, PT, R8, RZ, PT ;  /* 0x000000ff0800720c */ /* 0x000fda0003f05270 */
[----:B------:R-:W-:Y:S05]  /*2880*/  @!P0 EXIT ;  /* 0x000000000000894d */ /* 0x000fea0003800000 */
[----:B------:R-:W-:-:S13]  /*2890*/  ISETP.NE.AND P0, PT, R8, 0x1, PT ;  /* 0x000000010800780c */ /* 0x000fda0003f05270 */
[----:B------:R-:W-:Y:S05]  /*28a0*/  @!P0 BRA `(.L_x_124) ;  /* 0x0000000000308947 */ /* 0x000fea0003800000 */
[C---:B------:R-:W-:Y:S01]  /*28b0*/  IMAD R0, R3.reuse, 0x4, R4 ;  /* 0x0000000403007824 */ /* 0x040fe200078e0204 */
[----:B0123--:R-:W0:Y:S04]  /*28c0*/  LDC.64 R6, c[0x0][0x3b0] ;  /* 0x0000ec00ff067b82 */ /* 0x00fe280000000a00 */
[----:B------:R-:W1:Y:S04]  /*28d0*/  LDS R5, [R0] ;  /* 0x0000000000057984 */ /* 0x000e680000000800 */
[----:B------:R-:W2:Y:S01]  /*28e0*/  LDS R9, [R0+0x4] ;  /* 0x0000040000097984 */ /* 0x000ea20000000800 */
[----:B0-----:R-:W-:Y:S01]  /*28f0*/  IMAD.WIDE.U32 R6, R3, 0x4, R6 ;  /* 0x0000000403067825 */ /* 0x001fe200078e0006 */
[----:B-1----:R-:W-:-:S02]  /*2900*/  ISETP.NE.AND P0, PT, R5, RZ, PT ;  /* 0x000000ff0500720c */ /* 0x002fc40003f05270 */
[----:B--2---:R-:W-:-:S11]  /*2910*/  ISETP.NE.AND P1, PT, R9, RZ, PT ;  /* 0x000000ff0900720c */ /* 0x004fd60003f25270 */
[----:B------:R-:W-:Y:S05]  /*2920*/  @!P0 BRA `(.L_x_125) ;  /* 0x0000000000048947 */ /* 0x000fea0003800000 */
[----:B------:R0:W-:Y:S02]  /*2930*/  REDG.E.ADD.STRONG.GPU desc[UR6][R6.64], R5 ;  /* 0x000000050600798e */ /* 0x0001e4000c12e106 */
.L_x_125:
[----:B------:R-:W-:Y:S05]  /*2940*/  @!P1 BRA `(.L_x_126) ;  /* 0x0000000000049947 */ /* 0x000fea0003800000 */
[----:B------:R1:W-:Y:S02]  /*2950*/  REDG.E.ADD.STRONG.GPU desc[UR6][R6.64+0x4], R9 ;  /* 0x000004090600798e */ /* 0x0003e4000c12e106 */
.L_x_126:
[----:B------:R-:W-:-:S07]  /*2960*/  VIADD R3, R3, 0x2 ;  /* 0x0000000203037836 */ /* 0x000fce0000000000 */
.L_x_124:
[----:B------:R-:W-:-:S04]  /*2970*/  LOP3.LUT R0, R2, 0x1, RZ, 0xc0, !PT ;  /* 0x0000000102007812 */ /* 0x000fc800078ec0ff */
[----:B------:R-:W-:-:S13]  /*2980*/  ISETP.NE.U32.AND P0, PT, R0, 0x1, PT ;  /* 0x000000010000780c */ /* 0x000fda0003f05070 */
[----:B------:R-:W-:Y:S05]  /*2990*/  @P0 EXIT ;  /* 0x000000000000094d */ /* 0x000fea0003800000 */
[----:B------:R-:W-:-:S05]  /*29a0*/  IMAD R4, R3, 0x4, R4 ;  /* 0x0000000403047824 */ /* 0x000fca00078e0204 */
[----:B0123--:R-:W0:Y:S02]  /*29b0*/  LDS R7, [R4] ;  /* 0x0000000004077984 */ /* 0x00fe240000000800 */
[----:B0-----:R-:W-:-:S13]  /*29c0*/  ISETP.NE.AND P0, PT, R7, RZ, PT ;  /* 0x000000ff0700720c */ /* 0x001fda0003f05270 */
[----:B------:R-:W-:Y:S05]  /*29d0*/  @!P0 EXIT ;  /* 0x000000000000894d */ /* 0x000fea0003800000 */
[----:B------:R-:W0:Y:S02]  /*29e0*/  LDC.64 R4, c[0x0][0x3b0] ;  /* 0x0000ec00ff047b82 */ /* 0x000e240000000a00 */
[----:B0-----:R-:W-:-:S05]  /*29f0*/  IMAD.WIDE.U32 R2, R3, 0x4, R4 ;  /* 0x0000000403027825 */ /* 0x001fca00078e0004 */
[----:B------:R-:W-:Y:S01]  /*2a00*/  REDG.E.ADD.STRONG.GPU desc[UR6][R2.64], R7 ;  /* 0x000000070200798e */ /* 0x000fe2000c12e106 */
[----:B------:R-:W-:Y:S05]  /*2a10*/  EXIT ;  /* 0x000000000000794d */ /* 0x000fea0003800000 */
.L_x_127:
        /* <DEDUP_REMOVED lines=14> */
.L_x_207:


//--------------------- .text._Z24assign_from_cross_kerneliiPKfiS0_S0_PiPf --------------------------
	.section	.text._Z24assign_from_cross_kerneliiPKfiS0_S0_PiPf,"ax",@progbits
	.align	128
        .global         _Z24assign_from_cross_kerneliiPKfiS0_S0_PiPf
        .type           _Z24assign_from_cross_kerneliiPKfiS0_S0_PiPf,@function
        .size           _Z24assign_from_cross_kerneliiPKfiS0_S0_PiPf,(.L_x_208 - _Z24assign_from_cross_kerneliiPKfiS0_S0_PiPf)
        .other          _Z24assign_from_cross_kerneliiPKfiS0_S0_PiPf,@"STO_CUDA_ENTRY STV_DEFAULT"
_Z24assign_from_cross_kerneliiPKfiS0_S0_PiPf:
.text._Z24assign_from_cross_kerneliiPKfiS0_S0_PiPf:
[----:B------:R-:W-:Y:S01]  /*0000*/  LDC R1, c[0x0][0x37c] ;  /* 0x0000df00ff017b82 */ /* 0x000fe20000000800 */
[----:B------:R-:W0:Y:S07]  /*0010*/  S2R R15, SR_TID.X ;  /* 0x00000000000f7919 */ /* 0x000e2e0000002100 */
[----:B------:R-:W0:Y:S01]  /*0020*/  S2UR UR4, SR_CTAID.X ;  /* 0x00000000000479c3 */ /* 0x000e220000002500 */
[----:B------:R-:W1:Y:S07]  /*0030*/  LDCU UR5, c[0x0][0x380] ;  /* 0x00007000ff0577ac */ /* 0x000e6e0008000800 */
[----:B------:R-:W0:Y:S02]  /*0040*/  LDC R14, c[0x0][0x360] ;  /* 0x0000d800ff0e7b82 */ /* 0x000e240000000800 */
[----:B0-----:R-:W-:-:S05]  /*0050*/  IMAD R14, R14, UR4, R15 ;  /* 0x000000040e0e7c24 */ /* 0x001fca000f8e020f */
[----:B-1----:R-:W-:-:S13]  /*0060*/  ISETP.GE.AND P0, PT, R14, UR5, PT ;  /* 0x000000050e007c0c */ /* 0x002fda000bf06270 */
[----:B------:R-:W-:Y:S05]  /*0070*/  @P0 EXIT ;  /* 0x000000000000094d */ /* 0x000fea0003800000 */
[----:B------:R-:W0:Y:S01]  /*0080*/  LDCU UR6, c[0x0][0x384] ;  /* 0x00007080ff0677ac */ /* 0x000e220008000800 */
[----:B------:R-:W-:Y:S02]  /*0090*/  IMAD.MOV.U32 R6, RZ, RZ, RZ ;  /* 0x000000ffff067224 */ /* 0x000fe400078e00ff */
[----:B------:R-:W-:Y:S01]  /*00a0*/  IMAD.MOV.U32 R11, RZ, RZ, 0x7f800000 ;  /* 0x7f800000ff0b7424 */ /* 0x000fe200078e00ff */
[----:B------:R-:W1:Y:S01]  /*00b0*/  LDCU.64 UR10, c[0x0][0x358] ;  /* 0x00006b00ff0a77ac */ /* 0x000e620008000a00 */
[----:B0-----:R-:W-:-:S09]  /*00c0*/  UISETP.GE.AND UP0, UPT, UR6, 0x1, UPT ;  /* 0x000000010600788c */ /* 0x001fd2000bf06270 */
[----:B-1----:R-:W-:Y:S05]  /*00d0*/  BRA.U !UP0, `(.L_x_128) ;  /* 0x0000000d08707547 */ /* 0x002fea000b800000 */
[----:B------:R-:W0:Y:S08]  /*00e0*/  LDC.64 R2, c[0x0][0x398] ;  /* 0x0000e600ff027b82 */ /* 0x000e300000000a00 */
[----:B------:R-:W1:Y:S01]  /*00f0*/  LDC R4, c[0x0][0x390] ;  /* 0x0000e400ff047b82 */ /* 0x000e620000000800 */
[----:B0-----:R-:W-:-:S06]  /*0100*/  IMAD.WIDE R2, R14, 0x4, R2 ;  /* 0x000000040e027825 */ /* 0x001fcc00078e0202 */
[----:B------:R0:W5:Y:S01]  /*0110*/  LDG.E.CONSTANT R2, desc[UR10][R2.64] ;  /* 0x0000000a02027981 */ /* 0x000162000c1e9900 */
[----:B------:R-:W-:Y:S01]  /*0120*/  UISETP.GE.U32.AND UP1, UPT, UR6, 0x8, UPT ;  /* 0x000000080600788c */ /* 0x000fe2000bf26070 */
[----:B------:R-:W-:Y:S01]  /*0130*/  SHF.R.S32.HI R15, RZ, 0x1f, R14 ;  /* 0x0000001fff0f7819 */ /* 0x000fe2000001140e */
[----:B------:R-:W-:Y:S01]  /*0140*/  ULOP3.LUT UR7, UR6, 0x7, URZ, 0xc0, !UPT ;  /* 0x0000000706077892 */ /* 0x000fe2000f8ec0ff */
[----:B------:R-:W-:Y:S01]  /*0150*/  MOV R11, 0x7f800000 ;  /* 0x7f800000000b7802 */ /* 0x000fe20000000f00 */
[----:B------:R-:W-:Y:S01]  /*0160*/  IMAD.MOV.U32 R5, RZ, RZ, RZ ;  /* 0x000000ffff057224 */ /* 0x000fe200078e00ff */
[----:B-1----:R-:W-:Y:S01]  /*0170*/  SHF.R.S32.HI R7, RZ, 0x1f, R4 ;  /* 0x0000001fff077819 */ /* 0x002fe20000011404 */
[----:B------:R-:W-:Y:S01]  /*0180*/  IMAD.MOV.U32 R6, RZ, RZ, RZ ;  /* 0x000000ffff067224 */ /* 0x000fe200078e00ff */
[----:B------:R-:W-:Y:S02]  /*0190*/  UISETP.NE.AND UP0, UPT, UR7, URZ, UPT ;  /* 0x000000ff0700728c */ /* 0x000fe4000bf05270 */
[----:B0-----:R-:W-:Y:S09]  /*01a0*/  BRA.U !UP1, `(.L_x_129) ;  /* 0x00000005099c7547 */ /* 0x001ff2000b800000 */
[----:B------:R-:W0:Y:S01]  /*01b0*/  LDCU.64 UR4, c[0x0][0x3a0] ;  /* 0x00007400ff0477ac */ /* 0x000e220008000a00 */
[C-C-:B------:R-:W-:Y:S01]  /*01c0*/  SHF.L.U64.HI R8, R4.reuse, 0x5, R7.reuse ;  /* 0x0000000504087819 */ /* 0x140fe20000010207 */
[----:B------:R-:W-:Y:S01]  /*01d0*/  IMAD.MOV.U32 R0, RZ, RZ, RZ ;  /* 0x000000ffff007224 */ /* 0x000fe200078e00ff */
[----:B------:R-:W-:Y:S01]  /*01e0*/  MOV R11, 0x7f800000 ;  /* 0x7f800000000b7802 */ /* 0x000fe20000000f00 */
[----:B------:R-:W1:Y:S01]  /*01f0*/  LDCU.64 UR8, c[0x0][0x388] ;  /* 0x00007100ff0877ac */ /* 0x000e620008000a00 */
[----:B------:R-:W-:Y:S01]  /*0200*/  IMAD.MOV.U32 R6, RZ, RZ, RZ ;  /* 0x000000ffff067224 */ /* 0x000fe200078e00ff */
[C---:B------:R-:W-:Y:S02]  /*0210*/  SHF.L.U64.HI R12, R4.reuse, 0x2, R7 ;  /* 0x00000002040c7819 */ /* 0x040fe40000010207 */
[----:B------:R-:W-:Y:S01]  /*0220*/  SHF.L.U32 R9, R4, 0x2, RZ ;  /* 0x0000000204097819 */ /* 0x000fe200000006ff */
[----:B0-----:R-:W-:Y:S01]  /*0230*/  UIADD3 UR4, UP1, UPT, UR4, 0x10, URZ ;  /* 0x0000001004047890 */ /* 0x001fe2000ff3e0ff */
[----:B-1----:R-:W-:Y:S01]  /*0240*/  LEA R10, P0, R14, UR8, 0x2 ;  /* 0x000000080e0a7c11 */ /* 0x002fe2000f8010ff */
[----:B------:R-:W-:-:S04]  /*0250*/  ULOP3.LUT UR8, UR6, 0x7ffffff8, URZ, 0xc0, !UPT ;  /* 0x7ffffff806087892 */ /* 0x000fc8000f8ec0ff */
[----:B------:R-:W-:Y:S01]  /*0260*/  IMAD.U32 R16, RZ, RZ, UR4 ;  /* 0x00000004ff107e24 */ /* 0x000fe2000f8e00ff */
[----:B------:R-:W-:Y:S01]  /*0270*/  UIADD3.X UR5, UPT, UPT, URZ, UR5, URZ, UP1, !UPT ;  /* 0x00000005ff057290 */ /* 0x000fe20008ffe4ff */
[----:B------:R-:W-:Y:S01]  /*0280*/  LEA.HI.X R3, R14, UR9, R15, 0x2, P0 ;  /* 0x000000090e037c11 */ /* 0x000fe200080f140f */
[----:B------:R-:W-:-:S04]  /*0290*/  IMAD.U32 R5, RZ, RZ, UR8 ;  /* 0x00000008ff057e24 */ /* 0x000fc8000f8e00ff */
[----:B------:R-:W-:-:S07]  /*02a0*/  MOV R17, UR5 ;  /* 0x0000000500117c02 */ /* 0x000fce0008000f00 */
.L_x_130:
[----:B------:R-:W-:Y:S01]  /*02b0*/  IMAD.MOV.U32 R25, RZ, RZ, R3 ;  /* 0x000000ffff197224 */ /* 0x000fe200078e0003 */
[-C--:B------:R-:W-:Y:S01]  /*02c0*/  IADD3 R22, P0, PT, R10, R9.reuse, RZ ;  /* 0x000000090a167210 */ /* 0x080fe20007f1e0ff */
[----:B------:R-:W-:Y:S01]  /*02d0*/  IMAD.MOV.U32 R24, RZ, RZ, R10 ;  /* 0x000000ffff187224 */ /* 0x000fe200078e000a */
[----:B------:R-:W2:Y:S04]  /*02e0*/  LDG.E.CONSTANT R29, desc[UR10][R16.64+-0x10] ;  /* 0xfffff00a101d7981 */ /* 0x000ea8000c1e9900 */
[----:B------:R-:W3:Y:S01]  /*02f0*/  LDG.E.CONSTANT R25, desc[UR10][R24.64] ;  /* 0x0000000a18197981 */ /* 0x000ee2000c1e9900 */
[----:B------:R-:W-:Y:S02]  /*0300*/  IADD3.X R23, PT, PT, R3, R12, RZ, P0, !PT ;  /* 0x0000000c03177210 */ /* 0x000fe400007fe4ff */
[-C--:B------:R-:W-:Y:S01]  /*0310*/  IADD3 R18, P0, PT, R22, R9.reuse, RZ ;  /* 0x0000000916127210 */ /* 0x080fe20007f1e0ff */
[----:B------:R-:W4:Y:S04]  /*0320*/  LDG.E.CONSTANT R13, desc[UR10][R16.64+-0xc] ;  /* 0xfffff40a100d7981 */ /* 0x000f28000c1e9900 */
[----:B------:R-:W4:Y:S04]  /*0330*/  LDG.E.CONSTANT R27, desc[UR10][R16.64+-0x8] ;  /* 0xfffff80a101b7981 */ /* 0x000f28000c1e9900 */
[----:B------:R3:W4:Y:S01]  /*0340*/  LDG.E.CONSTANT R24, desc[UR10][R22.64] ;  /* 0x0000000a16187981 */ /* 0x000722000c1e9900 */
[----:B------:R-:W-:Y:S01]  /*0350*/  IMAD.X R19, R23, 0x1, R12, P0 ;  /* 0x0000000117137824 */ /* 0x000fe200000e060c */
[----:B------:R-:W-:-:S02]  /*0360*/  IADD3 R20, P0, PT, R18, R9, RZ ;  /* 0x0000000912147210 */ /* 0x000fc40007f1e0ff */
[----:B------:R-:W4:Y:S04]  /*0370*/  LDG.E.CONSTANT R26, desc[UR10][R16.64+-0x4] ;  /* 0xfffffc0a101a7981 */ /* 0x000f28000c1e9900 */
[----:B------:R-:W4:Y:S01]  /*0380*/  LDG.E.CONSTANT R18, desc[UR10][R18.64] ;  /* 0x0000000a12127981 */ /* 0x000f22000c1e9900 */
[----:B------:R-:W-:-:S05]  /*0390*/  IADD3.X R21, PT, PT, R19, R12, RZ, P0, !PT ;  /* 0x0000000c13157210 */ /* 0x000fca00007fe4ff */
[----:B------:R0:W4:Y:S01]  /*03a0*/  LDG.E.CONSTANT R28, desc[UR10][R20.64] ;  /* 0x0000000a141c7981 */ /* 0x000122000c1e9900 */
[----:B---3--:R-:W-:Y:S01]  /*03b0*/  FADD R22, R25, R25 ;  /* 0x0000001919167221 */ /* 0x008fe20000000000 */
[----:B--2--5:R-:W-:Y:S02]  /*03c0*/  FADD R25, R2, R29 ;  /* 0x0000001d02197221 */ /* 0x024fe40000000000 */
[----:B------:R-:W2:Y:S02]  /*03d0*/  LDG.E.CONSTANT R29, desc[UR10][R16.64+0x8] ;  /* 0x0000080a101d7981 */ /* 0x000ea4000c1e9900 */
[----:B------:R-:W-:Y:S01]  /*03e0*/  FADD R25, R25, -R22 ;  /* 0x8000001619197221 */ /* 0x000fe20000000000 */
[----:B------:R-:W-:Y:S01]  /*03f0*/  IADD3 R22, P0, PT, R20, R9, RZ ;  /* 0x0000000914167210 */ /* 0x000fe20007f1e0ff */
[----:B----4-:R-:W-:-:S03]  /*0400*/  FADD R13, R2, R13 ;  /* 0x0000000d020d7221 */ /* 0x010fc60000000000 */
[----:B------:R-:W-:Y:S01]  /*0410*/  FSETP.GEU.AND P4, PT, R25, R11, PT ;  /* 0x0000000b1900720b */ /* 0x000fe20003f8e000 */
[----:B------:R-:W-:Y:S01]  /*0420*/  FADD R24, R24, R24 ;  /* 0x0000001818187221 */ /* 0x000fe20000000000 */
[----:B------:R-:W-:-:S03]  /*0430*/  IMAD.X R23, R21, 0x1, R12, P0 ;  /* 0x0000000115177824 */ /* 0x000fc600000e060c */
[----:B------:R-:W-:Y:S01]  /*0440*/  FADD R13, R13, -R24 ;  /* 0x800000180d0d7221 */ /* 0x000fe20000000000 */
[----:B------:R-:W-:Y:S02]  /*0450*/  FSEL R24, R25, R11, !P4 ;  /* 0x0000000b19187208 */ /* 0x000fe40006000000 */
[-C--:B0-----:R-:W-:Y:S01]  /*0460*/  IADD3 R20, P0, PT, R22, R9.reuse, RZ ;  /* 0x0000000916147210 */ /* 0x081fe20007f1e0ff */
[----:B------:R0:W3:Y:S01]  /*0470*/  LDG.E.CONSTANT R11, desc[UR10][R22.64] ;  /* 0x0000000a160b7981 */ /* 0x0000e2000c1e9900 */
[----:B------:R-:W-:Y:S01]  /*0480*/  FSETP.GEU.AND P5, PT, R13, R24, PT ;  /* 0x000000180d00720b */ /* 0x000fe20003fae000 */
[----:B------:R-:W-:Y:S01]  /*0490*/  FADD R27, R2, R27 ;  /* 0x0000001b021b7221 */ /* 0x000fe20000000000 */
[----:B------:R-:W-:Y:S01]  /*04a0*/  FADD R18, R18, R18 ;  /* 0x0000001212127221 */ /* 0x000fe20000000000 */
[----:B------:R-:W4:Y:S01]  /*04b0*/  LDG.E.CONSTANT R25, desc[UR10][R16.64] ;  /* 0x0000000a10197981 */ /* 0x000f22000c1e9900 */
[----:B------:R-:W-:Y:S02]  /*04c0*/  IADD3.X R21, PT, PT, R23, R12, RZ, P0, !PT ;  /* 0x0000000c17157210 */ /* 0x000fe400007fe4ff */
[----:B------:R-:W-:Y:S01]  /*04d0*/  FSEL R13, R13, R24, !P5 ;  /* 0x000000180d0d7208 */ /* 0x000fe20006800000 */
[----:B------:R-:W-:Y:S01]  /*04e0*/  FADD R24, R27, -R18 ;  /* 0x800000121b187221 */ /* 0x000fe20000000000 */
[----:B------:R-:W-:Y:S01]  /*04f0*/  IADD3 R18, P0, PT, R20, R9, RZ ;  /* 0x0000000914127210 */ /* 0x000fe20007f1e0ff */
[----:B------:R-:W4:Y:S04]  /*0500*/  LDG.E.CONSTANT R27, desc[UR10][R16.64+0x4] ;  /* 0x0000040a101b7981 */ /* 0x000f28000c1e9900 */
[----:B------:R-:W4:Y:S01]  /*0510*/  LDG.E.CONSTANT R20, desc[UR10][R20.64] ;  /* 0x0000000a14147981 */ /* 0x000f22000c1e9900 */
[----:B------:R-:W-:-:S02]  /*0520*/  IMAD.X R19, R21, 0x1, R12, P0 ;  /* 0x0000000115137824 */ /* 0x000fc400000e060c */
[----:B------:R-:W-:Y:S01]  /*0530*/  FADD R26, R2, R26 ;  /* 0x0000001a021a7221 */ /* 0x000fe20000000000 */
[----:B0-----:R-:W-:Y:S01]  /*0540*/  FADD R23, R28, R28 ;  /* 0x0000001c1c177221 */ /* 0x001fe20000000000 */
[----:B------:R-:W-:Y:S02]  /*0550*/  IADD3 R22, P0, PT, R18, R9, RZ ;  /* 0x0000000912167210 */ /* 0x000fe40007f1e0ff */
[----:B------:R-:W4:Y:S01]  /*0560*/  LDG.E.CONSTANT R18, desc[UR10][R18.64] ;  /* 0x0000000a12127981 */ /* 0x000f22000c1e9900 */
[----:B------:R-:W-:Y:S01]  /*0570*/  FADD R26, R26, -R23 ;  /* 0x800000171a1a7221 */ /* 0x000fe20000000000 */
[----:B------:R-:W-:Y:S02]  /*0580*/  IADD3.X R23, PT, PT, R19, R12, RZ, P0, !PT ;  /* 0x0000000c13177210 */ /* 0x000fe400007fe4ff */
[----:B------:R0:W4:Y:S04]  /*0590*/  LDG.E.CONSTANT R21, desc[UR10][R16.64+0xc] ;  /* 0x00000c0a10157981 */ /* 0x000128000c1e9900 */
[----:B------:R-:W4:Y:S01]  /*05a0*/  LDG.E.CONSTANT R22, desc[UR10][R22.64] ;  /* 0x0000000a16167981 */ /* 0x000f22000c1e9900 */
[----:B------:R-:W-:-:S04]  /*05b0*/  FSETP.GEU.AND P3, PT, R24, R13, PT ;  /* 0x0000000d1800720b */ /* 0x000fc80003f6e000 */
[----:B------:R-:W-:-:S04]  /*05c0*/  FSEL R13, R24, R13, !P3 ;  /* 0x0000000d180d7208 */ /* 0x000fc80005800000 */
[----:B------:R-:W-:-:S04]  /*05d0*/  FSETP.GEU.AND P2, PT, R26, R13, PT ;  /* 0x0000000d1a00720b */ /* 0x000fc80003f4e000 */
[----:B------:R-:W-:Y:S02]  /*05e0*/  FSEL R13, R26, R13, !P2 ;  /* 0x0000000d1a0d7208 */ /* 0x000fe40005000000 */
[C---:B------:R-:W-:Y:S01]  /*05f0*/  SEL R6, R0.reuse, R6, !P4 ;  /* 0x0000000600067207 */ /* 0x040fe20006000000 */
[C---:B------:R-:W-:Y:S01]  /*0600*/  @!P5 VIADD R6, R0.reuse, 0x1 ;  /* 0x000000010006d836 */ /* 0x040fe20000000000 */
[----:B------:R-:W-:-:S05]  /*0610*/  @!P3 IADD3 R6, PT, PT, R0, 0x2, RZ ;  /* 0x000000020006b810 */ /* 0x000fca0007ffe0ff */
[----:B------:R-:W-:Y:S01]  /*0620*/  @!P2 VIADD R6, R0, 0x3 ;  /* 0x000000030006a836 */ /* 0x000fe20000000000 */
[----:B0-----:R-:W-:-:S05]  /*0630*/  IADD3 R16, P3, PT, R16, 0x20, RZ ;  /* 0x0000002010107810 */ /* 0x001fca0007f7e0ff */
[----:B------:R-:W-:Y:S02]  /*0640*/  IMAD.X R17, RZ, RZ, R17, P3 ;  /* 0x000000ffff117224 */ /* 0x000fe400018e0611 */
[C---:B--2---:R-:W-:Y:S01]  /*0650*/  FADD R29, R2.reuse, R29 ;  /* 0x0000001d021d7221 */ /* 0x044fe20000000000 */
[----:B---3--:R-:W-:Y:S01]  /*0660*/  FADD R24, R11, R11 ;  /* 0x0000000b0b187221 */ /* 0x008fe20000000000 */
[----:B----4-:R-:W-:-:S04]  /*0670*/  FADD R25, R2, R25 ;  /* 0x0000001902197221 */ /* 0x010fc80000000000 */
[----:B------:R-:W-:Y:S01]  /*0680*/  FADD R24, R25, -R24 ;  /* 0x8000001819187221 */ /* 0x000fe20000000000 */
[----:B------:R-:W-:-:S04]  /*0690*/  FADD R27, R2, R27 ;  /* 0x0000001b021b7221 */ /* 0x000fc80000000000 */
[----:B------:R-:W-:Y:S01]  /*06a0*/  FSETP.GEU.AND P1, PT, R24, R13, PT ;  /* 0x0000000d1800720b */ /* 0x000fe20003f2e000 */
[----:B------:R-:W-:-:S03]  /*06b0*/  FADD R20, R20, R20 ;  /* 0x0000001414147221 */ /* 0x000fc60000000000 */
[----:B------:R-:W-:Y:S01]  /*06c0*/  FSEL R13, R24, R13, !P1 ;  /* 0x0000000d180d7208 */ /* 0x000fe20004800000 */
[----:B------:R-:W-:Y:S01]  /*06d0*/  FADD R20, R27, -R20 ;  /* 0x800000141b147221 */ /* 0x000fe20000000000 */
[----:B------:R-:W-:-:S04]  /*06e0*/  FADD R18, R18, R18 ;  /* 0x0000001212127221 */ /* 0x000fc80000000000 */
[----:B------:R-:W-:Y:S01]  /*06f0*/  FSETP.GEU.AND P0, PT, R20, R13, PT ;  /* 0x0000000d1400720b */ /* 0x000fe20003f0e000 */
[----:B------:R-:W-:-:S03]  /*0700*/  FADD R18, R29, -R18 ;  /* 0x800000121d127221 */ /* 0x000fc60000000000 */
[----:B------:R-:W-:Y:S01]  /*0710*/  FSEL R13, R20, R13, !P0 ;  /* 0x0000000d140d7208 */ /* 0x000fe20004000000 */
[----:B------:R-:W-:Y:S01]  /*0720*/  FADD R21, R2, R21 ;  /* 0x0000001502157221 */ /* 0x000fe20000000000 */
[----:B------:R-:W-:Y:S02]  /*0730*/  FADD R22, R22, R22 ;  /* 0x0000001616167221 */ /* 0x000fe40000000000 */
[CC--:B------:R-:W-:Y:S02]  /*0740*/  FSETP.GEU.AND P4, PT, R18.reuse, R13.reuse, PT ;  /* 0x0000000d1200720b */ /* 0x0c0fe40003f8e000 */
[----:B------:R-:W-:Y:S02]  /*0750*/  FADD R22, R21, -R22 ;  /* 0x8000001615167221 */ /* 0x000fe40000000000 */
[----:B------:R-:W-:-:S04]  /*0760*/  FSEL R11, R18, R13, !P4 ;  /* 0x0000000d120b7208 */ /* 0x000fc80006000000 */
[----:B------:R-:W-:Y:S02]  /*0770*/  FSETP.GEU.AND P2, PT, R22, R11, PT ;  /* 0x0000000b1600720b */ /* 0x000fe40003f4e000 */
[C---:B------:R-:W-:Y:S01]  /*0780*/  @!P1 IADD3 R6, PT, PT, R0.reuse, 0x4, RZ ;  /* 0x0000000400069810 */ /* 0x040fe20007ffe0ff */
[C---:B------:R-:W-:Y:S02]  /*0790*/  @!P0 VIADD R6, R0.reuse, 0x5 ;  /* 0x0000000500068836 */ /* 0x040fe40000000000 */
[----:B------:R-:W-:-:S08]  /*07a0*/  @!P4 IADD3 R6, PT, PT, R0, 0x6, RZ ;  /* 0x000000060006c810 */ /* 0x000fd00007ffe0ff */
[C---:B------:R-:W-:Y:S01]  /*07b0*/  @!P2 VIADD R6, R0.reuse, 0x7 ;  /* 0x000000070006a836 */ /* 0x040fe20000000000 */
[----:B------:R-:W-:-:S04]  /*07c0*/  IADD3 R0, PT, PT, R0, 0x8, RZ ;  /* 0x0000000800007810 */ /* 0x000fc80007ffe0ff */
[----:B------:R-:W-:Y:S02]  /*07d0*/  ISETP.NE.AND P0, PT, R0, R5, PT ;  /* 0x000000050000720c */ /* 0x000fe40003f05270 */
[----:B------:R-:W-:Y:S02]  /*07e0*/  LEA R10, P1, R4, R10, 0x5 ;  /* 0x0000000a040a7211 */ /* 0x000fe400078228ff */
[----:B------:R-:W-:Y:S02]  /*07f0*/  FSEL R11, R22, R11, !P2 ;  /* 0x0000000b160b7208 */ /* 0x000fe40005000000 */
[----:B------:R-:W-:-:S07]  /*0800*/  IADD3.X R3, PT, PT, R3, R8, RZ, P1, !PT ;  /* 0x0000000803037210 */ /* 0x000fce0000ffe4ff */
[----:B------:R-:W-:Y:S05]  /*0810*/  @P0 BRA `(.L_x_130) ;  /* 0xfffffff800a40947 */ /* 0x000fea000383ffff */
.L_x_129:
[----:B------:R-:W-:Y:S05]  /*0820*/  BRA.U !UP0, `(.L_x_128) ;  /* 0x00000005089c7547 */ /* 0x000fea000b800000 */
[----:B------:R-:W-:Y:S02]  /*0830*/  UISETP.GE.U32.AND UP0, UPT, UR7, 0x4, UPT ;  /* 0x000000040700788c */ /* 0x000fe4000bf06070 */
[----:B------:R-:W-:-:S04]  /*0840*/  ULOP3.LUT UR5, UR6, 0x3, URZ, 0xc0, !UPT ;  /* 0x0000000306057892 */ /* 0x000fc8000f8ec0ff */
[----:B------:R-:W-:-:S03]  /*0850*/  UISETP.NE.AND UP1, UPT, UR5, URZ, UPT ;  /* 0x000000ff0500728c */ /* 0x000fc6000bf25270 */
[----:B------:R-:W-:Y:S08]  /*0860*/  BRA.U !UP0, `(.L_x_131) ;  /* 0x0000000108c07547 */ /* 0x000ff0000b800000 */
[----:B------:R-:W0:Y:S01]  /*0870*/  LDC.64 R8, c[0x0][0x3a0] ;  /* 0x0000e800ff087b82 */ /* 0x000e220000000a00 */
[----:B------:R-:W1:Y:S01]  /*0880*/  LDCU.64 UR8, c[0x0][0x388] ;  /* 0x00007100ff0877ac */ /* 0x000e620008000a00 */
[----:B------:R-:W-:Y:S01]  /*0890*/  IMAD.WIDE.U32 R12, R5, R4, R14 ;  /* 0x00000004050c7225 */ /* 0x000fe200078e000e */
[----:B------:R-:W-:-:S03]  /*08a0*/  SHF.L.U64.HI R17, R4, 0x2, R7 ;  /* 0x0000000204117819 */ /* 0x000fc60000010207 */
[----:B------:R-:W-:Y:S02]  /*08b0*/  IMAD R3, R5, R7, R13 ;  /* 0x0000000705037224 */ /* 0x000fe400078e020d */
[----:B------:R-:W-:Y:S01]  /*08c0*/  IMAD.SHL.U32 R27, R4, 0x4, RZ ;  /* 0x00000004041b7824 */ /* 0x000fe200078e00ff */
[----:B-1----:R-:W-:-:S04]  /*08d0*/  LEA R20, P0, R12, UR8, 0x2 ;  /* 0x000000080c147c11 */ /* 0x002fc8000f8010ff */
[----:B------:R-:W-:Y:S01]  /*08e0*/  LEA.HI.X R21, R12, UR9, R3, 0x2, P0 ;  /* 0x000000090c157c11 */ /* 0x000fe200080f1403 */
[----:B0-----:R-:W-:Y:S01]  /*08f0*/  IMAD.WIDE.U32 R8, R5, 0x4, R8 ;  /* 0x0000000405087825 */ /* 0x001fe200078e0008 */
[----:B------:R-:W-:-:S03]  /*0900*/  IADD3 R18, P0, PT, R20, R27, RZ ;  /* 0x0000001b14127210 */ /* 0x000fc60007f1e0ff */
[----:B------:R-:W2:Y:S01]  /*0910*/  LDG.E.CONSTANT R20, desc[UR10][R20.64] ;  /* 0x0000000a14147981 */ /* 0x000ea2000c1e9900 */
[----:B------:R-:W-:-:S03]  /*0920*/  IADD3.X R19, PT, PT, R21, R17, RZ, P0, !PT ;  /* 0x0000001115137210 */ /* 0x000fc600007fe4ff */
[----:B------:R-:W3:Y:S01]  /*0930*/  LDG.E.CONSTANT R23, desc[UR10][R8.64] ;  /* 0x0000000a08177981 */ /* 0x000ee2000c1e9900 */
[----:B------:R-:W-:-:S03]  /*0940*/  IADD3 R12, P0, PT, R18, R27, RZ ;  /* 0x0000001b120c7210 */ /* 0x000fc60007f1e0ff */
[----:B------:R-:W4:Y:S04]  /*0950*/  LDG.E.CONSTANT R25, desc[UR10][R8.64+0x4] ;  /* 0x0000040a08197981 */ /* 0x000f28000c1e9900 */
[----:B------:R-:W4:Y:S01]  /*0960*/  LDG.E.CONSTANT R10, desc[UR10][R18.64] ;  /* 0x0000000a120a7981 */ /* 0x000f22000c1e9900 */
[----:B------:R-:W-:Y:S01]  /*0970*/  IMAD.X R13, R19, 0x1, R17, P0 ;  /* 0x00000001130d7824 */ /* 0x000fe200000e0611 */
[----:B------:R-:W-:Y:S02]  /*0980*/  IADD3 R16, P0, PT, R12, R27, RZ ;  /* 0x0000001b0c107210 */ /* 0x000fe40007f1e0ff */
[----:B------:R-:W4:Y:S04]  /*0990*/  LDG.E.CONSTANT R3, desc[UR10][R8.64+0x8] ;  /* 0x0000080a08037981 */ /* 0x000f28000c1e9900 */
[----:B------:R-:W4:Y:S01]  /*09a0*/  LDG.E.CONSTANT R0, desc[UR10][R12.64] ;  /* 0x0000000a0c007981 */ /* 0x000f22000c1e9900 */
[----:B------:R-:W-:-:S03]  /*09b0*/  IADD3.X R17, PT, PT, R13, R17, RZ, P0, !PT ;  /* 0x000000110d117210 */ /* 0x000fc600007fe4ff */
[----:B------:R-:W4:Y:S04]  /*09c0*/  LDG.E.CONSTANT R27, desc[UR10][R8.64+0xc] ;  /* 0x00000c0a081b7981 */ /* 0x000f28000c1e9900 */
[----:B------:R-:W4:Y:S01]  /*09d0*/  LDG.E.CONSTANT R16, desc[UR10][R16.64] ;  /* 0x0000000a10107981 */ /* 0x000f22000c1e9900 */
[----:B--2---:R-:W-:Y:S01]  /*09e0*/  FADD R20, R20, R20 ;  /* 0x0000001414147221 */ /* 0x004fe20000000000 */
[----:B---3-5:R-:W-:-:S04]  /*09f0*/  FADD R23, R2, R23 ;  /* 0x0000001702177221 */ /* 0x028fc80000000000 */
[----:B------:R-:W-:Y:S01]  /*0a00*/  FADD R20, R23, -R20 ;  /* 0x8000001417147221 */ /* 0x000fe20000000000 */
[----:B----4-:R-:W-:Y:S01]  /*0a10*/  FADD R25, R2, R25 ;  /* 0x0000001902197221 */ /* 0x010fe20000000000 */
[----:B------:R-:W-:-:S03]  /*0a20*/  FADD R10, R10, R10 ;  /* 0x0000000a0a0a7221 */ /* 0x000fc60000000000 */
[----:B------:R-:W-:Y:S01]  /*0a30*/  FSETP.GEU.AND P0, PT, R20, R11, PT ;  /* 0x0000000b1400720b */ /* 0x000fe20003f0e000 */
[----:B------:R-:W-:-:S03]  /*0a40*/  FADD R10, R25, -R10 ;  /* 0x8000000a190a7221 */ /* 0x000fc60000000000 */
[----:B------:R-:W-:Y:S01]  /*0a50*/  FSEL R11, R20, R11, !P0 ;  /* 0x0000000b140b7208 */ /* 0x000fe20004000000 */
[----:B------:R-:W-:Y:S01]  /*0a60*/  FADD R3, R2, R3 ;  /* 0x0000000302037221 */ /* 0x000fe20000000000 */
[----:B------:R-:W-:Y:S02]  /*0a70*/  FADD R0, R0, R0 ;  /* 0x0000000000007221 */ /* 0x000fe40000000000 */
[CC--:B------:R-:W-:Y:S02]  /*0a80*/  FSETP.GEU.AND P1, PT, R10.reuse, R11.reuse, PT ;  /* 0x0000000b0a00720b */ /* 0x0c0fe40003f2e000 */
[----:B------:R-:W-:Y:S02]  /*0a90*/  FADD R3, R3, -R0 ;  /* 0x8000000003037221 */ /* 0x000fe40000000000 */
[----:B------:R-:W-:Y:S01]  /*0aa0*/  FSEL R10, R10, R11, !P1 ;  /* 0x0000000b0a0a7208 */ /* 0x000fe20004800000 */
[----:B------:R-:W-:Y:S01]  /*0ab0*/  FADD R27, R2, R27 ;  /* 0x0000001b021b7221 */ /* 0x000fe20000000000 */
[----:B------:R-:W-:-:S02]  /*0ac0*/  FADD R16, R16, R16 ;  /* 0x0000001010107221 */ /* 0x000fc40000000000 */
[-C--:B------:R-:W-:Y:S02]  /*0ad0*/  FSETP.GEU.AND P2, PT, R3, R10.reuse, PT ;  /* 0x0000000a0300720b */ /* 0x080fe40003f4e000 */
[----:B------:R-:W-:Y:S02]  /*0ae0*/  FADD R16, R27, -R16 ;  /* 0x800000101b107221 */ /* 0x000fe40000000000 */
[----:B------:R-:W-:-:S04]  /*0af0*/  FSEL R3, R3, R10, !P2 ;  /* 0x0000000a03037208 */ /* 0x000fc80005000000 */
[CC--:B------:R-:W-:Y:S02]  /*0b00*/  FSETP.GEU.AND P3, PT, R16.reuse, R3.reuse, PT ;  /* 0x000000031000720b */ /* 0x0c0fe40003f6e000 */
[C---:B------:R-:W-:Y:S01]  /*0b10*/  SEL R6, R5.reuse, R6, !P0 ;  /* 0x0000000605067207 */ /* 0x040fe20004000000 */
[C---:B------:R-:W-:Y:S02]  /*0b20*/  @!P1 VIADD R6, R5.reuse, 0x1 ;  /* 0x0000000105069836 */ /* 0x040fe40000000000 */
[----:B------:R-:W-:Y:S02]  /*0b30*/  @!P2 IADD3 R6, PT, PT, R5, 0x2, RZ ;  /* 0x000000020506a810 */ /* 0x000fe40007ffe0ff */
[----:B------:R-:W-:-:S06]  /*0b40*/  FSEL R11, R16, R3, !P3 ;  /* 0x00000003100b7208 */ /* 0x000fcc0005800000 */
[C---:B------:R-:W-:Y:S01]  /*0b50*/  @!P3 VIADD R6, R5.reuse, 0x3 ;  /* 0x000000030506b836 */ /* 0x040fe20000000000 */
[----:B------:R-:W-:-:S07]  /*0b60*/  IADD3 R5, PT, PT, R5, 0x4, RZ ;  /* 0x0000000405057810 */ /* 0x000fce0007ffe0ff */
.L_x_131:
[----:B------:R-:W-:Y:S05]  /*0b70*/  BRA.U !UP1, `(.L_x_128) ;  /* 0x0000000109c87547 */ /* 0x000fea000b800000 */
[----:B------:R-:W-:Y:S02]  /*0b80*/  UISETP.NE.AND UP0, UPT, UR5, 0x1, UPT ;  /* 0x000000010500788c */ /* 0x000fe4000bf05270 */
[----:B------:R-:W-:-:S04]  /*0b90*/  ULOP3.LUT UR4, UR6, 0x1, URZ, 0xc0, !UPT ;  /* 0x0000000106047892 */ /* 0x000fc8000f8ec0ff */
[----:B------:R-:W-:-:S03]  /*0ba0*/  UISETP.NE.U32.AND UP1, UPT, UR4, 0x1, UPT ;  /* 0x000000010400788c */ /* 0x000fc6000bf25070 */
[----:B------:R-:W-:Y:S08]  /*0bb0*/  BRA.U !UP0, `(.L_x_132) ;  /* 0x0000000108707547 */ /* 0x000ff0000b800000 */
[----:B------:R-:W0:Y:S01]  /*0bc0*/  LDC.64 R16, c[0x0][0x3a0] ;  /* 0x0000e800ff107b82 */ /* 0x000e220000000a00 */
[----:B------:R-:W1:Y:S01]  /*0bd0*/  LDCU.64 UR4, c[0x0][0x388] ;  /* 0x00007100ff0477ac */ /* 0x000e620008000a00 */
[----:B------:R-:W-:Y:S01]  /*0be0*/  MOV R9, R15 ;  /* 0x0000000f00097202 */ /* 0x000fe20000000f00 */
[----:B------:R-:W-:-:S04]  /*0bf0*/  IMAD.MOV.U32 R8, RZ, RZ, R14 ;  /* 0x000000ffff087224 */ /* 0x000fc800078e000e */
[----:B------:R-:W-:-:S04]  /*0c00*/  IMAD.WIDE.U32 R12, R5, R4, R8 ;  /* 0x00000004050c7225 */ /* 0x000fc800078e0008 */
[----:B------:R-:W-:Y:S01]  /*0c10*/  IMAD R3, R5, R7, R13 ;  /* 0x0000000705037224 */ /* 0x000fe200078e020d */
[----:B-1----:R-:W-:-:S04]  /*0c20*/  LEA R8, P0, R12, UR4, 0x2 ;  /* 0x000000040c087c11 */ /* 0x002fc8000f8010ff */
[----:B------:R-:W-:Y:S01]  /*0c30*/  LEA.HI.X R9, R12, UR5, R3, 0x2, P0 ;  /* 0x000000050c097c11 */ /* 0x000fe200080f1403 */
[----:B0-----:R-:W-:Y:S01]  /*0c40*/  IMAD.WIDE.U32 R16, R5, 0x4, R16 ;  /* 0x0000000405107825 */ /* 0x001fe200078e0010 */
[----:B------:R-:W-:-:S03]  /*0c50*/  LEA R12, P0, R4, R8, 0x2 ;  /* 0x00000008040c7211 */ /* 0x000fc600078010ff */
[----:B------:R-:W2:Y:S01]  /*0c60*/  LDG.E.CONSTANT R0, desc[UR10][R8.64] ;  /* 0x0000000a08007981 */ /* 0x000ea2000c1e9900 */
[----:B------:R-:W-:-:S03]  /*0c70*/  LEA.HI.X R13, R4, R9, R7, 0x2, P0 ;  /* 0x00000009040d7211 */ /* 0x000fc600000f1407 */
[----:B------:R-:W3:Y:S04]  /*0c80*/  LDG.E.CONSTANT R3, desc[UR10][R16.64] ;  /* 0x0000000a10037981 */ /* 0x000ee8000c1e9900 */
        /* <DEDUP_REMOVED lines=9> */
[----:B------:R-:W-:-:S04]  /*0d20*/  FSEL R11, R10, R11, !P1 ;  /* 0x0000000b0a0b7208 */ /* 0x000fc80004800000 */
[CC--:B------:R-:W-:Y:S02]  /*0d30*/  FSETP.GEU.AND P0, PT, R0.reuse, R11.reuse, PT ;  /* 0x0000000b0000720b */ /* 0x0c0fe40003f0e000 */
[----:B------:R-:W-:Y:S02]  /*0d40*/  SEL R6, R5, R6, !P1 ;  /* 0x0000000605067207 */ /* 0x000fe40004800000 */
[----:B------:R-:W-:-:S09]  /*0d50*/  FSEL R11, R0, R11, !P0 ;  /* 0x0000000b000b7208 */ /* 0x000fd20004000000 */
[C---:B------:R-:W-:Y:S01]  /*0d60*/  @!P0 VIADD R6, R5.reuse, 0x1 ;  /* 0x0000000105068836 */ /* 0x040fe20000000000 */
[----:B------:R-:W-:-:S07]  /*0d70*/  IADD3 R5, PT, PT, R5, 0x2, RZ ;  /* 0x0000000205057810 */ /* 0x000fce0007ffe0ff */
.L_x_132:
[----:B------:R-:W-:Y:S05]  /*0d80*/  BRA.U UP1, `(.L_x_128) ;  /* 0x0000000101447547 */ /* 0x000fea000b800000 */
        /* <DEDUP_REMOVED lines=8> */
[----:B0-----:R-:W-:-:S04]  /*0e10*/  IMAD.WIDE.U32 R8, R5, 0x4, R8 ;  /* 0x0000000405087825 */ /* 0x001fc800078e0008 */
[----:B------:R-:W2:Y:S04]  /*0e20*/  LDG.E.CONSTANT R16, desc[UR10][R16.64] ;  /* 0x0000000a10107981 */ /* 0x000ea8000c1e9900 */
[----:B------:R-:W3:Y:S01]  /*0e30*/  LDG.E.CONSTANT R9, desc[UR10][R8.64] ;  /* 0x0000000a08097981 */ /* 0x000ee2000c1e9900 */
[----:B--2---:R-:W-:Y:S01]  /*0e40*/  FADD R3, R16, R16 ;  /* 0x0000001010037221 */ /* 0x004fe20000000000 */
[----:B---3-5:R-:W-:-:S04]  /*0e50*/  FADD R2, R2, R9 ;  /* 0x0000000902027221 */ /* 0x028fc80000000000 */
[----:B------:R-:W-:-:S05]  /*0e60*/  FADD R2, R2, -R3 ;  /* 0x8000000302027221 */ /* 0x000fca0000000000 */
[----:B------:R-:W-:-:S04]  /*0e70*/  FSETP.GEU.AND P0, PT, R2, R11, PT ;  /* 0x0000000b0200720b */ /* 0x000fc80003f0e000 */
[----:B------:R-:W-:Y:S02]  /*0e80*/  FSEL R11, R2, R11, !P0 ;  /* 0x0000000b020b7208 */ /* 0x000fe40004000000 */
[----:B------:R-:W-:-:S07]  /*0e90*/  SEL R6, R5, R6, !P0 ;  /* 0x0000000605067207 */ /* 0x000fce0004000000 */
.L_x_128:
[----:B------:R-:W0:Y:S01]  /*0ea0*/  LDCU.64 UR4, c[0x0][0x3b0] ;  /* 0x00007600ff0477ac */ /* 0x000e220008000a00 */
[----:B-----5:R-:W1:Y:S01]  /*0eb0*/  LDC.64 R2, c[0x0][0x3a8] ;  /* 0x0000ea00ff027b82 */ /* 0x020e620000000a00 */
[----:B0-----:R-:W-:-:S04]  /*0ec0*/  ISETP.NE.U32.AND P0, PT, RZ, UR4, PT ;  /* 0x00000004ff007c0c */ /* 0x001fc8000bf05070 */
[----:B------:R-:W-:Y:S01]  /*0ed0*/  ISETP.NE.AND.EX P0, PT, RZ, UR5, PT, P0 ;  /* 0x00000005ff007c0c */ /* 0x000fe2000bf05300 */
[----:B-1----:R-:W-:-:S05]  /*0ee0*/  IMAD.WIDE R2, R14, 0x4, R2 ;  /* 0x000000040e027825 */ /* 0x002fca00078e0202 */
[----:B------:R0:W-:Y:S07]  /*0ef0*/  STG.E desc[UR10][R2.64], R6 ;  /* 0x0000000602007986 */ /* 0x0001ee000c10190a */
[----:B------:R-:W-:Y:S05]  /*0f00*/  @!P0 EXIT ;  /* 0x000000000000894d */ /* 0x000fea0003800000 */
[----:B0-----:R-:W0:Y:S02]  /*0f10*/  LDC.64 R2, c[0x0][0x3b0] ;  /* 0x0000ec00ff027b82 */ /* 0x001e240000000a00 */
[----:B0-----:R-:W-:-:S05]  /*0f20*/  IMAD.WIDE R14, R14, 0x4, R2 ;  /* 0x000000040e0e7825 */ /* 0x001fca00078e0202 */
[----:B------:R-:W-:Y:S01]  /*0f30*/  STG.E desc[UR10][R14.64], R11 ;  /* 0x0000000b0e007986 */ /* 0x000fe2000c10190a */
[----:B------:R-:W-:Y:S05]  /*0f40*/  EXIT ;  /* 0x000000000000794d */ /* 0x000fea0003800000 */
.L_x_133:
        /* <DEDUP_REMOVED lines=11> */
.L_x_208:


//--------------------- .text._Z32normalize_coo_single_pass_kerneliPfPKiS1_PKfS3_ --------------------------
	.section	.text._Z32normalize_coo_single_pass_kerneliPfPKiS1_PKfS3_,"ax",@progbits
	.align	128
        .global         _Z32normalize_coo_single_pass_kerneliPfPKiS1_PKfS3_
        .type           _Z32normalize_coo_single_pass_kerneliPfPKiS1_PKfS3_,@function
        .size           _Z32normalize_coo_single_pass_kerneliPfPKiS1_PKfS3_,(.L_x_202 - _Z32normalize_coo_single_pass_kerneliPfPKiS1_PKfS3_)
        .other          _Z32normalize_coo_single_pass_kerneliPfPKiS1_PKfS3_,@"STO_CUDA_ENTRY STV_DEFAULT"
_Z32normalize_coo_single_pass_kerneliPfPKiS1_PKfS3_:
.text._Z32normalize_coo_single_pass_kerneliPfPKiS1_PKfS3_:
        /* <DEDUP_REMOVED lines=8> */
[----:B------:R-:W0:Y:S01]  /*0080*/  LDC.64 R4, c[0x0][0x390] ;  /* 0x0000e400ff047b82 */ /* 0x000e220000000a00 */
[----:B------:R-:W1:Y:S07]  /*0090*/  LDCU.64 UR4, c[0x0][0x358] ;  /* 0x00006b00ff0477ac */ /* 0x000e6e0008000a00 */
[----:B------:R-:W2:Y:S08]  /*00a0*/  LDC.64 R6, c[0x0][0x398] ;  /* 0x0000e600ff067b82 */ /* 0x000eb00000000a00 */
[----:B------:R-:W3:Y:S01]  /*00b0*/  LDC.64 R8, c[0x0][0x3a0] ;  /* 0x0000e800ff087b82 */ /* 0x000ee20000000a00 */
[----:B0-----:R-:W-:-:S07]  /*00c0*/  IMAD.WIDE R4, R2, 0x4, R4 ;  /* 0x0000000402047825 */ /* 0x001fce00078e0204 */
[----:B------:R-:W0:Y:S01]  /*00d0*/  LDC.64 R10, c[0x0][0x3a8] ;  /* 0x0000ea00ff0a7b82 */ /* 0x000e220000000a00 */
[----:B-1----:R-:W3:Y:S01]  /*00e0*/  LDG.E.CONSTANT R5, desc[UR4][R4.64] ;  /* 0x0000000404057981 */ /* 0x002ee2000c1e9900 */
[----:B--2---:R-:W-:-:S06]  /*00f0*/  IMAD.WIDE R6, R2, 0x4, R6 ;  /* 0x0000000402067825 */ /* 0x004fcc00078e0206 */
[----:B------:R-:W0:Y:S01]  /*0100*/  LDG.E.CONSTANT R7, desc[UR4][R6.64] ;  /* 0x0000000406077981 */ /* 0x000e22000c1e9900 */
[----:B---3--:R-:W-:-:S06]  /*0110*/  IMAD.WIDE R8, R5, 0x4, R8 ;  /* 0x0000000405087825 */ /* 0x008fcc00078e0208 */
[----:B------:R-:W2:Y:S01]  /*0120*/  LDG.E.CONSTANT R8, desc[UR4][R8.64] ;  /* 0x0000000408087981 */ /* 0x000ea2000c1e9900 */
[----:B0-----:R-:W-:-:S06]  /*0130*/  IMAD.WIDE R10, R7, 0x4, R10 ;  /* 0x00000004070a7825 */ /* 0x001fcc00078e020a */
[----:B------:R-:W2:Y:S01]  /*0140*/  LDG.E.CONSTANT R11, desc[UR4][R10.64] ;  /* 0x000000040a0b7981 */ /* 0x000ea2000c1e9900 */
[----:B------:R-:W-:Y:S01]  /*0150*/  BSSY.RECONVERGENT B0, `(.L_x_134) ;  /* 0x0000012000007945 */ /* 0x000fe20003800200 */
[----:B------:R-:W-:Y:S02]  /*0160*/  IMAD.MOV.U32 R3, RZ, RZ, 0x3f800000 ;  /* 0x3f800000ff037424 */ /* 0x000fe400078e00ff */
[----:B--2---:R-:W-:-:S05]  /*0170*/  FMUL R0, R8, R11 ;  /* 0x0000000b08007220 */ /* 0x004fca0000400000 */
[----:B------:R-:W-:-:S13]  /*0180*/  FSETP.GT.AND P0, PT, R0, RZ, PT ;  /* 0x000000ff0000720b */ /* 0x000fda0003f04000 */
[----:B------:R-:W-:Y:S05]  /*0190*/  @!P0 BRA `(.L_x_135) ;  /* 0x0000000000348947 */ /* 0x000fea0003800000 */
[----:B------:R-:W-:Y:S01]  /*01a0*/  VIADD R4, R0, 0xf3000000 ;  /* 0xf300000000047836 */ /* 0x000fe20000000000 */
[----:B------:R0:W1:Y:S01]  /*01b0*/  MUFU.RSQ R3, R0 ;  /* 0x0000000000037308 */ /* 0x0000620000001400 */
[----:B------:R-:W-:Y:S03]  /*01c0*/  BSSY.RECONVERGENT B1, `(.L_x_135) ;  /* 0x000000a000017945 */ /* 0x000fe60003800200 */
[----:B------:R-:W-:-:S13]  /*01d0*/  ISETP.GT.U32.AND P0, PT, R4, 0x727fffff, PT ;  /* 0x727fffff0400780c */ /* 0x000fda0003f04070 */
[----:B01----:R-:W-:Y:S05]  /*01e0*/  @!P0 BRA `(.L_x_136) ;  /* 0x00000000000c8947 */ /* 0x003fea0003800000 */
[----:B------:R-:W-:-:S07]  /*01f0*/  MOV R8, 0x210 ;  /* 0x0000021000087802 */ /* 0x000fce0000000f00 */
[----:B------:R-:W-:Y:S05]  /*0200*/  CALL.REL.NOINC `($__internal_1_$__cuda_sm20_sqrt_rn_f32_slowpath) ;  /* 0x0000000000647944 */ /* 0x000fea0003c00000 */
[----:B------:R-:W-:Y:S05]  /*0210*/  BRA `(.L_x_137) ;  /* 0x0000000000107947 */ /* 0x000fea0003800000 */
.L_x_136:
[----:B------:R-:W-:Y:S01]  /*0220*/  FMUL.FTZ R5, R0, R3 ;  /* 0x0000000300057220 */ /* 0x000fe20000410000 */
[----:B------:R-:W-:-:S03]  /*0230*/  FMUL.FTZ R3, R3, 0.5 ;  /* 0x3f00000003037820 */ /* 0x000fc60000410000 */
[----:B------:R-:W-:-:S04]  /*0240*/  FFMA R0, -R5, R5, R0 ;  /* 0x0000000505007223 */ /* 0x000fc80000000100 */
[----:B------:R-:W-:-:S07]  /*0250*/  FFMA R3, R0, R3, R5 ;  /* 0x0000000300037223 */ /* 0x000fce0000000005 */
.L_x_137:
[----:B------:R-:W-:Y:S05]  /*0260*/  BSYNC.RECONVERGENT B1 ;  /* 0x0000000000017941 */ /* 0x000fea0003800200 */
.L_x_135:
[----:B------:R-:W-:Y:S05]  /*0270*/  BSYNC.RECONVERGENT B0 ;  /* 0x0000000000007941 */ /* 0x000fea0003800200 */
.L_x_134:
[----:B------:R-:W0:Y:S02]  /*0280*/  LDC.64 R4, c[0x0][0x388] ;  /* 0x0000e200ff047b82 */ /* 0x000e240000000a00 */
[----:B0-----:R-:W-:-:S05]  /*0290*/  IMAD.WIDE R4, R2, 0x4, R4 ;  /* 0x0000000402047825 */ /* 0x001fca00078e0204 */
[----:B------:R-:W2:Y:S01]  /*02a0*/  LDG.E R0, desc[UR4][R4.64] ;  /* 0x0000000404007981 */ /* 0x000ea2000c1e1900 */
[----:B------:R-:W0:Y:S01]  /*02b0*/  MUFU.RCP R2, R3 ;  /* 0x0000000300027308 */ /* 0x000e220000001000 */
[----:B------:R-:W-:Y:S01]  /*02c0*/  BSSY.RECONVERGENT B0, `(.L_x_138) ;  /* 0x000000b000007945 */ /* 0x000fe20003800200 */
[----:B0-----:R-:W-:-:S04]  /*02d0*/  FFMA R7, R2, -R3, 1 ;  /* 0x3f80000002077423 */ /* 0x001fc80000000803 */
[----:B------:R-:W-:Y:S02]  /*02e0*/  FFMA R7, R2, R7, R2 ;  /* 0x0000000702077223 */ /* 0x000fe40000000002 */
[----:B--2---:R-:W0:Y:S02]  /*02f0*/  FCHK P0, R0, R3 ;  /* 0x0000000300007302 */ /* 0x004e240000000000 */
[----:B------:R-:W-:-:S04]  /*0300*/  FFMA R2, R0, R7, RZ ;  /* 0x0000000700027223 */ /* 0x000fc800000000ff */
[----:B------:R-:W-:-:S04]  /*0310*/  FFMA R6, R2, -R3, R0 ;  /* 0x8000000302067223 */ /* 0x000fc80000000000 */
[----:B------:R-:W-:Y:S01]  /*0320*/  FFMA R7, R7, R6, R2 ;  /* 0x0000000607077223 */ /* 0x000fe20000000002 */
[----:B0-----:R-:W-:Y:S06]  /*0330*/  @!P0 BRA `(.L_x_139) ;  /* 0x00000000000c8947 */ /* 0x001fec0003800000 */
[----:B------:R-:W-:-:S07]  /*0340*/  MOV R2, 0x360 ;  /* 0x0000036000027802 */ /* 0x000fce0000000f00 */
[----:B------:R-:W-:Y:S05]  /*0350*/  CALL.REL.NOINC `($__internal_2_$__cuda_sm3x_div_rn_noftz_f32_slowpath) ;  /* 0x0000000000687944 */ /* 0x000fea0003c00000 */
[----:B------:R-:W-:-:S07]  /*0360*/  IMAD.MOV.U32 R7, RZ, RZ, R0 ;  /* 0x000000ffff077224 */ /* 0x000fce00078e0000 */
.L_x_139:
[----:B------:R-:W-:Y:S05]  /*0370*/  BSYNC.RECONVERGENT B0 ;  /* 0x0000000000007941 */ /* 0x000fea0003800200 */
.L_x_138:
[----:B------:R-:W-:Y:S01]  /*0380*/  STG.E desc[UR4][R4.64], R7 ;  /* 0x0000000704007986 */ /* 0x000fe2000c101904 */
[----:B------:R-:W-:Y:S05]  /*0390*/  EXIT ;  /* 0x000000000000794d */ /* 0x000fea0003800000 */
        .weak           $__internal_1_$__cuda_sm20_sqrt_rn_f32_slowpath
        .type           $__internal_1_$__cuda_sm20_sqrt_rn_f32_slowpath,@function
        .size           $__internal_1_$__cuda_sm20_sqrt_rn_f32_slowpath,($__internal_2_$__cuda_sm3x_div_rn_noftz_f32_slowpath - $__internal_1_$__cuda_sm20_sqrt_rn_f32_slowpath)
$__internal_1_$__cuda_sm20_sqrt_rn_f32_slowpath:
[----:B------:R-:W-:-:S13]  /*03a0*/  LOP3.LUT P0, RZ, R0, 0x7fffffff, RZ, 0xc0, !PT ;  /* 0x7fffffff00ff7812 */ /* 0x000fda000780c0ff */
[----:B------:R-:W-:Y:S01]  /*03b0*/  @!P0 IMAD.MOV.U32 R3, RZ, RZ, R0 ;  /* 0x000000ffff038224 */ /* 0x000fe200078e0000 */
[----:B------:R-:W-:Y:S06]  /*03c0*/  @!P0 BRA `(.L_x_140) ;  /* 0x0000000000408947 */ /* 0x000fec0003800000 */
[----:B------:R-:W-:-:S13]  /*03d0*/  FSETP.GEU.FTZ.AND P0, PT, R0, RZ, PT ;  /* 0x000000ff0000720b */ /* 0x000fda0003f1e000 */
[----:B------:R-:W-:Y:S01]  /*03e0*/  @!P0 IMAD.MOV.U32 R3, RZ, RZ, 0x7fffffff ;  /* 0x7fffffffff038424 */ /* 0x000fe200078e00ff */
[----:B------:R-:W-:Y:S06]  /*03f0*/  @!P0 BRA `(.L_x_140) ;  /* 0x0000000000348947 */ /* 0x000fec0003800000 */
[----:B------:R-:W-:-:S13]  /*0400*/  FSETP.GTU.FTZ.AND P0, PT, |R0|, +INF , PT ;  /* 0x7f8000000000780b */ /* 0x000fda0003f1c200 */
[----:B------:R-:W-:Y:S01]  /*0410*/  @P0 FADD.FTZ R3, R0, 1 ;  /* 0x3f80000000030421 */ /* 0x000fe20000010000 */
[----:B------:R-:W-:Y:S06]  /*0420*/  @P0 BRA `(.L_x_140) ;  /* 0x0000000000280947 */ /* 0x000fec0003800000 */
[----:B------:R-:W-:-:S13]  /*0430*/  FSETP.NEU.FTZ.AND P0, PT, |R0|, +INF , PT ;  /* 0x7f8000000000780b */ /* 0x000fda0003f1d200 */
[----:B------:R-:W-:-:S04]  /*0440*/  @P0 FFMA R4, R0, 1.84467440737095516160e+19, RZ ;  /* 0x5f80000000040823 */ /* 0x000fc800000000ff */
[----:B------:R-:W0:Y:S02]  /*0450*/  @P0 MUFU.RSQ R3, R4 ;  /* 0x0000000400030308 */ /* 0x000e240000001400 */
[----:B0-----:R-:W-:Y:S01]  /*0460*/  @P0 FMUL.FTZ R5, R4, R3 ;  /* 0x0000000304050220 */ /* 0x001fe20000410000 */
[----:B------:R-:W-:Y:S01]  /*0470*/  @P0 FMUL.FTZ R7, R3, 0.5 ;  /* 0x3f00000003070820 */ /* 0x000fe20000410000 */
[----:B------:R-:W-:Y:S02]  /*0480*/  @!P0 MOV R3, R0 ;  /* 0x0000000000038202 */ /* 0x000fe40000000f00 */
[----:B------:R-:W-:-:S04]  /*0490*/  @P0 FADD.FTZ R6, -R5, -RZ ;  /* 0x800000ff05060221 */ /* 0x000fc80000010100 */
[----:B------:R-:W-:-:S04]  /*04a0*/  @P0 FFMA R6, R5, R6, R4 ;  /* 0x0000000605060223 */ /* 0x000fc80000000004 */
[----:B------:R-:W-:-:S04]  /*04b0*/  @P0 FFMA R6, R6, R7, R5 ;  /* 0x0000000706060223 */ /* 0x000fc80000000005 */
[----:B------:R-:W-:-:S07]  /*04c0*/  @P0 FMUL.FTZ R3, R6, 2.3283064365386962891e-10 ;  /* 0x2f80000006030820 */ /* 0x000fce0000410000 */
.L_x_140:
[----:B------:R-:W-:Y:S02]  /*04d0*/  IMAD.MOV.U32 R4, RZ, RZ, R8 ;  /* 0x000000ffff047224 */ /* 0x000fe400078e0008 */
[----:B------:R-:W-:-:S04]  /*04e0*/  IMAD.MOV.U32 R5, RZ, RZ, 0x0 ;  /* 0x00000000ff057424 */ /* 0x000fc800078e00ff */
[----:B------:R-:W-:Y:S05]  /*04f0*/  RET.REL.NODEC R4 `(_Z32normalize_coo_single_pass_kerneliPfPKiS1_PKfS3_) ;  /* 0xfffffff804c07950 */ /* 0x000fea0003c3ffff */
        .weak           $__internal_2_$__cuda_sm3x_div_rn_noftz_f32_slowpath
        .type           $__internal_2_$__cuda_sm3x_div_rn_noftz_f32_slowpath,@function
        .size           $__internal_2_$__cuda_sm3x_div_rn_noftz_f32_slowpath,(.L_x_202 - $__internal_2_$__cuda_sm3x_div_rn_noftz_f32_slowpath)
$__internal_2_$__cuda_sm3x_div_rn_noftz_f32_slowpath:
[----:B------:R-:W-:Y:S01]  /*0500*/  SHF.R.U32.HI R7, RZ, 0x17, R3 ;  /* 0x00000017ff077819 */ /* 0x000fe20000011603 */
[----:B------:R-:W-:Y:S01]  /*0510*/  BSSY.RECONVERGENT B1, `(.L_x_141) ;  /* 0x0000063000017945 */ /* 0x000fe20003800200 */
[----:B------:R-:W-:Y:S02]  /*0520*/  SHF.R.U32.HI R6, RZ, 0x17, R0 ;  /* 0x00000017ff067819 */ /* 0x000fe40000011600 */
[----:B------:R-:W-:Y:S02]  /*0530*/  LOP3.LUT R13, R7, 0xff, RZ, 0xc0, !PT ;  /* 0x000000ff070d7812 */ /* 0x000fe400078ec0ff */
[----:B------:R-:W-:Y:S02]  /*0540*/  LOP3.LUT R6, R6, 0xff, RZ, 0xc0, !PT ;  /* 0x000000ff06067812 */ /* 0x000fe400078ec0ff */
[----:B------:R-:W-:Y:S01]  /*0550*/  MOV R7, R0 ;  /* 0x0000000000077202 */ /* 0x000fe20000000f00 */
[----:B------:R-:W-:Y:S02]  /*0560*/  VIADD R10, R13, 0xffffffff ;  /* 0xffffffff0d0a7836 */ /* 0x000fe40000000000 */
[----:B------:R-:W-:-:S03]  /*0570*/  VIADD R9, R6, 0xffffffff ;  /* 0xffffffff06097836 */ /* 0x000fc60000000000 */
[----:B------:R-:W-:-:S04]  /*0580*/  ISETP.GT.U32.AND P0, PT, R10, 0xfd, PT ;  /* 0x000000fd0a00780c */ /* 0x000fc80003f04070 */
[----:B------:R-:W-:-:S13]  /*0590*/  ISETP.GT.U32.OR P0, PT, R9, 0xfd, P0 ;  /* 0x000000fd0900780c */ /* 0x000fda0000704470 */
[----:B------:R-:W-:Y:S01]  /*05a0*/  @!P0 IMAD.MOV.U32 R8, RZ, RZ, RZ ;  /* 0x000000ffff088224 */ /* 0x000fe200078e00ff */
[----:B------:R-:W-:Y:S06]  /*05b0*/  @!P0 BRA `(.L_x_142) ;  /* 0x00000000005c8947 */ /* 0x000fec0003800000 */
[----:B------:R-:W-:Y:S02]  /*05c0*/  FSETP.GTU.FTZ.AND P1, PT, |R3|, +INF , PT ;  /* 0x7f8000000300780b */ /* 0x000fe40003f3c200 */
        /* <DEDUP_REMOVED lines=20> */
[----:B------:R-:W-:-:S03]  /*0710*/  @!P1 FFMA R3, R3, 1.84467440737095516160e+19, RZ ;  /* 0x5f80000003039823 */ /* 0x000fc600000000ff */
[----:B------:R-:W-:-:S07]  /*0720*/  @!P1 IADD3 R8, PT, PT, R8, 0x40, RZ ;  /* 0x0000004008089810 */ /* 0x000fce0007ffe0ff */
.L_x_142:
[----:B------:R-:W-:Y:S01]  /*0730*/  LEA R0, R13, 0xc0800000, 0x17 ;  /* 0xc08000000d007811 */ /* 0x000fe200078eb8ff */
[----:B------:R-:W-:Y:S01]  /*0740*/  VIADD R6, R6, 0xffffff81 ;  /* 0xffffff8106067836 */ /* 0x000fe20000000000 */
[----:B------:R-:W-:Y:S03]  /*0750*/  BSSY.RECONVERGENT B2, `(.L_x_147) ;  /* 0x0000035000027945 */ /* 0x000fe60003800200 */
[----:B------:R-:W-:Y:S02]  /*0760*/  IMAD.IADD R3, R3, 0x1, -R0 ;  /* 0x0000000103037824 */ /* 0x000fe400078e0a00 */
[----:B------:R-:W-:Y:S02]  /*0770*/  IMAD R0, R6, -0x800000, R7 ;  /* 0xff80000006007824 */ /* 0x000fe400078e0207 */
[----:B------:R-:W0:Y:S01]  /*0780*/  MUFU.RCP R9, R3 ;  /* 0x0000000300097308 */ /* 0x000e220000001000 */
[----:B------:R-:W-:-:S04]  /*0790*/  FADD.FTZ R11, -R3, -RZ ;  /* 0x800000ff030b7221 */ /* 0x000fc80000010100 */
[----:B0-----:R-:W-:-:S04]  /*07a0*/  FFMA R10, R9, R11, 1 ;  /* 0x3f800000090a7423 */ /* 0x001fc8000000000b */
[----:B------:R-:W-:-:S04]  /*07b0*/  FFMA R12, R9, R10, R9 ;  /* 0x0000000a090c7223 */ /* 0x000fc80000000009 */
[----:B------:R-:W-:-:S04]  /*07c0*/  FFMA R7, R0, R12, RZ ;  /* 0x0000000c00077223 */ /* 0x000fc800000000ff */
[----:B------:R-:W-:-:S04]  /*07d0*/  FFMA R10, R11, R7, R0 ;  /* 0x000000070b0a7223 */ /* 0x000fc80000000000 */
[----:B------:R-:W-:Y:S01]  /*07e0*/  FFMA R9, R12, R10, R7 ;  /* 0x0000000a0c097223 */ /* 0x000fe20000000007 */
[----:B------:R-:W-:-:S03]  /*07f0*/  IADD3 R7, PT, PT, R6, 0x7f, -R13 ;  /* 0x0000007f06077810 */ /* 0x000fc60007ffe80d */
[----:B------:R-:W-:Y:S02]  /*0800*/  FFMA R10, R11, R9, R0 ;  /* 0x000000090b0a7223 */ /* 0x000fe40000000000 */
[----:B------:R-:W-:Y:S02]  /*0810*/  IMAD.IADD R7, R7, 0x1, R8 ;  /* 0x0000000107077824 */ /* 0x000fe400078e0208 */
[----:B------:R-:W-:-:S05]  /*0820*/  FFMA R0, R12, R10, R9 ;  /* 0x0000000a0c007223 */ /* 0x000fca0000000009 */
[----:B------:R-:W-:-:S04]  /*0830*/  SHF.R.U32.HI R3, RZ, 0x17, R0 ;  /* 0x00000017ff037819 */ /* 0x000fc80000011600 */
[----:B------:R-:W-:-:S04]  /*0840*/  LOP3.LUT R3, R3, 0xff, RZ, 0xc0, !PT ;  /* 0x000000ff03037812 */ /* 0x000fc800078ec0ff */
[----:B------:R-:W-:-:S05]  /*0850*/  IADD3 R11, PT, PT, R3, R7, RZ ;  /* 0x00000007030b7210 */ /* 0x000fca0007ffe0ff */
        /* <DEDUP_REMOVED lines=10> */
[CCC-:B------:R-:W-:Y:S01]  /*0900*/  FFMA.RZ R3, R12.reuse, R10.reuse, R9.reuse ;  /* 0x0000000a0c037223 */ /* 0x1c0fe2000000c009 */
[C---:B------:R-:W-:Y:S02]  /*0910*/  VIADD R8, R11.reuse, 0x20 ;  /* 0x000000200b087836 */ /* 0x040fe40000000000 */
[CCC-:B------:R-:W-:Y:S01]  /*0920*/  FFMA.RM R6, R12.reuse, R10.reuse, R9.reuse ;  /* 0x0000000a0c067223 */ /* 0x1c0fe20000004009 */
[----:B------:R-:W-:Y:S02]  /*0930*/  ISETP.NE.AND P2, PT, R11, RZ, PT ;  /* 0x000000ff0b00720c */ /* 0x000fe40003f45270 */
[----:B------:R-:W-:Y:S01]  /*0940*/  LOP3.LUT R7, R3, 0x7fffff, RZ, 0xc0, !PT ;  /* 0x007fffff03077812 */ /* 0x000fe200078ec0ff */
[----:B------:R-:W-:Y:S01]  /*0950*/  FFMA.RP R3, R12, R10, R9 ;  /* 0x0000000a0c037223 */ /* 0x000fe20000008009 */
[----:B------:R-:W-:Y:S01]  /*0960*/  IMAD.MOV R9, RZ, RZ, -R11 ;  /* 0x000000ffff097224 */ /* 0x000fe200078e0a0b */
[----:B------:R-:W-:Y:S02]  /*0970*/  ISETP.NE.AND P1, PT, R11, RZ, PT ;  /* 0x000000ff0b00720c */ /* 0x000fe40003f25270 */
[----:B------:R-:W-:-:S02]  /*0980*/  LOP3.LUT R7, R7, 0x800000, RZ, 0xfc, !PT ;  /* 0x0080000007077812 */ /* 0x000fc400078efcff */
        /* <DEDUP_REMOVED lines=9> */
[----:B------:R-:W-:-:S04]  /*0a20*/  LOP3.LUT R3, R3, R6, RZ, 0xc0, !PT ;  /* 0x0000000603037212 */ /* 0x000fc800078ec0ff */
[----:B------:R-:W-:-:S04]  /*0a30*/  IADD3 R3, PT, PT, R8, R3, RZ ;  /* 0x0000000308037210 */ /* 0x000fc80007ffe0ff */
[----:B------:R-:W-:Y:S01]  /*0a40*/  LOP3.LUT R0, R3, R0, RZ, 0xfc, !PT ;  /* 0x0000000003007212 */ /* 0x000fe200078efcff */
[----:B------:R-:W-:Y:S06]  /*0a50*/  BRA `(.L_x_150) ;  /* 0x0000000000107947 */ /* 0x000fec0003800000 */
.L_x_149:
[----:B------:R-:W-:-:S04]  /*0a60*/  LOP3.LUT R0, R0, 0x80000000, RZ, 0xc0, !PT ;  /* 0x8000000000007812 */ /* 0x000fc800078ec0ff */
[----:B------:R-:W-:Y:S01]  /*0a70*/  LOP3.LUT R0, R0, 0x7f800000, RZ, 0xfc, !PT ;  /* 0x7f80000000007812 */ /* 0x000fe200078efcff */
[----:B------:R-:W-:Y:S06]  /*0a80*/  BRA `(.L_x_150) ;  /* 0x0000000000047947 */ /* 0x000fec0003800000 */
.L_x_148:
[----:B------:R-:W-:-:S07]  /*0a90*/  IMAD R0, R7, 0x800000, R0 ;  /* 0x0080000007007824 */ /* 0x000fce00078e0200 */
.L_x_150:
[----:B------:R-:W-:Y:S05]  /*0aa0*/  BSYNC.RECONVERGENT B2 ;  /* 0x0000000000027941 */ /* 0x000fea0003800200 */
.L_x_147:
[----:B------:R-:W-:Y:S05]  /*0ab0*/  BRA `(.L_x_151) ;  /* 0x0000000000207947 */ /* 0x000fea0003800000 */
.L_x_146:
[----:B------:R-:W-:-:S04]  /*0ac0*/  LOP3.LUT R0, R3, 0x80000000, R7, 0x48, !PT ;  /* 0x8000000003007812 */ /* 0x000fc800078e4807 */
[----:B------:R-:W-:Y:S01]  /*0ad0*/  LOP3.LUT R0, R0, 0x7f800000, RZ, 0xfc, !PT ;  /* 0x7f80000000007812 */ /* 0x000fe200078efcff */
[----:B------:R-:W-:Y:S06]  /*0ae0*/  BRA `(.L_x_151) ;  /* 0x0000000000147947 */ /* 0x000fec0003800000 */
.L_x_145:
[----:B------:R-:W-:Y:S01]  /*0af0*/  LOP3.LUT R0, R3, 0x80000000, R7, 0x48, !PT ;  /* 0x8000000003007812 */ /* 0x000fe200078e4807 */
[----:B------:R-:W-:Y:S06]  /*0b00*/  BRA `(.L_x_151) ;  /* 0x00000000000c7947 */ /* 0x000fec0003800000 */
.L_x_144:
[----:B------:R-:W0:Y:S01]  /*0b10*/  MUFU.RSQ R0, -QNAN ;  /* 0xffc0000000007908 */ /* 0x000e220000001400 */
[----:B------:R-:W-:Y:S05]  /*0b20*/  BRA `(.L_x_151) ;  /* 0x0000000000047947 */ /* 0x000fea0003800000 */
.L_x_143:
[----:B------:R-:W-:-:S07]  /*0b30*/  FADD.FTZ R0, R0, R3 ;  /* 0x0000000300007221 */ /* 0x000fce0000010000 */
.L_x_151:
[----:B------:R-:W-:Y:S05]  /*0b40*/  BSYNC.RECONVERGENT B1 ;  /* 0x0000000000017941 */ /* 0x000fea0003800200 */
.L_x_141:
[----:B------:R-:W-:-:S04]  /*0b50*/  IMAD.MOV.U32 R3, RZ, RZ, 0x0 ;  /* 0x00000000ff037424 */ /* 0x000fc800078e00ff */
[----:B0-----:R-:W-:Y:S05]  /*0b60*/  RET.REL.NODEC R2 `(_Z32normalize_coo_single_pass_kerneliPfPKiS1_PKfS3_) ;  /* 0xfffffff402247950 */ /* 0x001fea0003c3ffff */
.L_x_152:
        /* <DEDUP_REMOVED lines=9> */
.L_x_202:


//--------------------- .text._Z32normalize_csr_single_pass_kerneliPKiS0_PfPKfS3_ --------------------------
	.section	.text._Z32normalize_csr_single_pass_kerneliPKiS0_PfPKfS3_,"ax",@progbits
	.align	128
        .global         _Z32normalize_csr_single_pass_kerneliPKiS0_PfPKfS3_
        .type           _Z32normalize_csr_single_pass_kerneliPKiS0_PfPKfS3_,@function
        .size           _Z32normalize_csr_single_pass_kerneliPKiS0_PfPKfS3_,(.L_x_204 - _Z32normalize_csr_single_pass_kerneliPKiS0_PfPKfS3_)
        .other          _Z32normalize_csr_single_pass_kerneliPKiS0_PfPKfS3_,@"STO_CUDA_ENTRY STV_DEFAULT"
_Z32normalize_csr_single_pass_kerneliPKiS0_PfPKfS3_:
.text._Z32normalize_csr_single_pass_kerneliPKiS0_PfPKfS3_:
        /* <DEDUP_REMOVED lines=10> */
[----:B------:R-:W2:Y:S01]  /*00a0*/  LDC.64 R2, c[0x0][0x3a0] ;  /* 0x0000e800ff027b82 */ /* 0x000ea20000000a00 */
[----:B0-----:R-:W-:-:S05]  /*00b0*/  IMAD.WIDE R4, R7, 0x4, R4 ;  /* 0x0000000407047825 */ /* 0x001fca00078e0204 */
[----:B-1----:R-:W3:Y:S04]  /*00c0*/  LDG.E.CONSTANT R21, desc[UR12][R4.64] ;  /* 0x0000000c04157981 */ /* 0x002ee8000c1e9900 */
[----:B------:R-:W3:Y:S01]  /*00d0*/  LDG.E.CONSTANT R18, desc[UR12][R4.64+0x4] ;  /* 0x0000040c04127981 */ /* 0x000ee2000c1e9900 */
[----:B--2---:R-:W-:Y:S01]  /*00e0*/  IMAD.WIDE R2, R7, 0x4, R2 ;  /* 0x0000000407027825 */ /* 0x004fe200078e0202 */
[----:B---3--:R-:W-:-:S13]  /*00f0*/  ISETP.GE.AND P0, PT, R21, R18, PT ;  /* 0x000000121500720c */ /* 0x008fda0003f06270 */
[----:B------:R-:W-:Y:S05]  /*0100*/  @P0 EXIT ;  /* 0x000000000000094d */ /* 0x000fea0003800000 */
[----:B------:R0:W5:Y:S01]  /*0110*/  LDG.E.CONSTANT R2, desc[UR12][R2.64] ;  /* 0x0000000c02027981 */ /* 0x000162000c1e9900 */
[----:B------:R-:W-:Y:S01]  /*0120*/  IADD3 R0, PT, PT, -R21, R18, RZ ;  /* 0x0000001215007210 */ /* 0x000fe20007ffe1ff */
[----:B------:R-:W-:Y:S01]  /*0130*/  BSSY.RECONVERGENT B0, `(.L_x_153) ;  /* 0x0000034000007945 */ /* 0x000fe20003800200 */
[----:B------:R-:W-:Y:S02]  /*0140*/  IMAD.MOV.U32 R13, RZ, RZ, R21 ;  /* 0x000000ffff0d7224 */ /* 0x000fe400078e0015 */
[----:B------:R-:W-:-:S13]  /*0150*/  LOP3.LUT P0, R0, R0, 0x3, RZ, 0xc0, !PT ;  /* 0x0000000300007812 */ /* 0x000fda000780c0ff */
[----:B0-----:R-:W-:Y:S05]  /*0160*/  @!P0 BRA `(.L_x_154) ;  /* 0x0000000000c08947 */ /* 0x001fea0003800000 */
[----:B------:R-:W0:Y:S01]  /*0170*/  LDC.64 R8, c[0x0][0x3a8] ;  /* 0x0000ea00ff087b82 */ /* 0x000e220000000a00 */
[----:B------:R-:W-:Y:S01]  /*0180*/  IADD3 R20, PT, PT, -R0, RZ, RZ ;  /* 0x000000ff00147210 */ /* 0x000fe20007ffe1ff */
[----:B------:R-:W-:-:S06]  /*0190*/  IMAD.MOV.U32 R13, RZ, RZ, R21 ;  /* 0x000000ffff0d7224 */ /* 0x000fcc00078e0015 */
[----:B------:R-:W1:Y:S08]  /*01a0*/  LDC.64 R6, c[0x0][0x390] ;  /* 0x0000e400ff067b82 */ /* 0x000e700000000a00 */
[----:B------:R-:W2:Y:S02]  /*01b0*/  LDC.64 R4, c[0x0][0x398] ;  /* 0x0000e600ff047b82 */ /* 0x000ea40000000a00 */
.L_x_161:
[----:B-1-3--:R-:W-:-:S06]  /*01c0*/  IMAD.WIDE R10, R13, 0x4, R6 ;  /* 0x000000040d0a7825 */ /* 0x00afcc00078e0206 */
[----:B------:R-:W0:Y:S02]  /*01d0*/  LDG.E.CONSTANT R11, desc[UR12][R10.64] ;  /* 0x0000000c0a0b7981 */ /* 0x000e24000c1e9900 */
[----:B0-----:R-:W-:-:S06]  /*01e0*/  IMAD.WIDE R14, R11, 0x4, R8 ;  /* 0x000000040b0e7825 */ /* 0x001fcc00078e0208 */
[----:B------:R-:W3:Y:S01]  /*01f0*/  LDG.E.CONSTANT R15, desc[UR12][R14.64] ;  /* 0x0000000c0e0f7981 */ /* 0x000ee2000c1e9900 */
[----:B------:R-:W-:Y:S01]  /*0200*/  IADD3 R20, PT, PT, R20, 0x1, RZ ;  /* 0x0000000114147810 */ /* 0x000fe20007ffe0ff */
[----:B------:R-:W-:Y:S01]  /*0210*/  BSSY.RECONVERGENT B1, `(.L_x_155) ;  /* 0x0000013000017945 */ /* 0x000fe20003800200 */
[----:B------:R-:W-:Y:S02]  /*0220*/  IMAD.MOV.U32 R3, RZ, RZ, 0x3f800000 ;  /* 0x3f800000ff037424 */ /* 0x000fe400078e00ff */
[----:B------:R-:W-:Y:S01]  /*0230*/  ISETP.NE.AND P2, PT, R20, RZ, PT ;  /* 0x000000ff1400720c */ /* 0x000fe20003f45270 */
[----:B---3-5:R-:W-:-:S05]  /*0240*/  FMUL R0, R2, R15 ;  /* 0x0000000f02007220 */ /* 0x028fca0000400000 */
[----:B------:R-:W-:-:S13]  /*0250*/  FSETP.GT.AND P0, PT, R0, RZ, PT ;  /* 0x000000ff0000720b */ /* 0x000fda0003f04000 */
[----:B------:R-:W-:Y:S05]  /*0260*/  @!P0 BRA `(.L_x_156) ;  /* 0x0000000000348947 */ /* 0x000fea0003800000 */
[----:B------:R-:W-:Y:S01]  /*0270*/  IADD3 R3, PT, PT, R0, -0xd000000, RZ ;  /* 0xf300000000037810 */ /* 0x000fe20007ffe0ff */
[----:B------:R0:W1:Y:S01]  /*0280*/  MUFU.RSQ R11, R0 ;  /* 0x00000000000b7308 */ /* 0x0000620000001400 */
[----:B------:R-:W-:Y:S02]  /*0290*/  BSSY.RECONVERGENT B2, `(.L_x_156) ;  /* 0x000000a000027945 */ /* 0x000fe40003800200 */
[----:B------:R-:W-:-:S13]  /*02a0*/  ISETP.GT.U32.AND P0, PT, R3, 0x727fffff, PT ;  /* 0x727fffff0300780c */ /* 0x000fda0003f04070 */
[----:B0-----:R-:W-:Y:S05]  /*02b0*/  @!P0 BRA `(.L_x_157) ;  /* 0x00000000000c8947 */ /* 0x001fea0003800000 */
[----:B------:R-:W-:-:S07]  /*02c0*/  MOV R15, 0x2e0 ;  /* 0x000002e0000f7802 */ /* 0x000fce0000000f00 */
[----:B-12---:R-:W-:Y:S05]  /*02d0*/  CALL.REL.NOINC `($__internal_3_$__cuda_sm20_sqrt_rn_f32_slowpath) ;  /* 0x0000000c000c7944 */ /* 0x006fea0003c00000 */
[----:B------:R-:W-:Y:S05]  /*02e0*/  BRA `(.L_x_158) ;  /* 0x0000000000107947 */ /* 0x000fea0003800000 */
.L_x_157:
[----:B-1----:R-:W-:Y:S01]  /*02f0*/  FMUL.FTZ R3, R0, R11 ;  /* 0x0000000b00037220 */ /* 0x002fe20000410000 */
[----:B------:R-:W-:-:S03]  /*0300*/  FMUL.FTZ R10, R11, 0.5 ;  /* 0x3f0000000b0a7820 */ /* 0x000fc60000410000 */
[----:B------:R-:W-:-:S04]  /*0310*/  FFMA R0, -R3, R3, R0 ;  /* 0x0000000303007223 */ /* 0x000fc80000000100 */
[----:B------:R-:W-:-:S07]  /*0320*/  FFMA R3, R0, R10, R3 ;  /* 0x0000000a00037223 */ /* 0x000fce0000000003 */
.L_x_158:
[----:B------:R-:W-:Y:S05]  /*0330*/  BSYNC.RECONVERGENT B2 ;  /* 0x0000000000027941 */ /* 0x000fea0003800200 */
.L_x_156:
[----:B------:R-:W-:Y:S05]  /*0340*/  BSYNC.RECONVERGENT B1 ;  /* 0x0000000000017941 */ /* 0x000fea0003800200 */
.L_x_155:
[----:B--2---:R-:W-:-:S05]  /*0350*/  IMAD.WIDE R10, R13, 0x4, R4 ;  /* 0x000000040d0a7825 */ /* 0x004fca00078e0204 */
        /* <DEDUP_REMOVED lines=11> */
[----:B------:R-:W-:Y:S05]  /*0410*/  CALL.REL.NOINC `($__internal_4_$__cuda_sm3x_div_rn_noftz_f32_slowpath) ;  /* 0x0000000c00147944 */ /* 0x000fea0003c00000 */
[----:B------:R-:W-:-:S07]  /*0420*/  IMAD.MOV.U32 R15, RZ, RZ, R0 ;  /* 0x000000ffff0f7224 */ /* 0x000fce00078e0000 */
.L_x_160:
[----:B------:R-:W-:Y:S05]  /*0430*/  BSYNC.RECONVERGENT B1 ;  /* 0x0000000000017941 */ /* 0x000fea0003800200 */
.L_x_159:
[----:B------:R3:W-:Y:S01]  /*0440*/  STG.E desc[UR12][R10.64], R15 ;  /* 0x0000000f0a007986 */ /* 0x0007e2000c10190c */
[----:B------:R-:W-:Y:S01]  /*0450*/  IADD3 R13, PT, PT, R13, 0x1, RZ ;  /* 0x000000010d0d7810 */ /* 0x000fe20007ffe0ff */
[----:B------:R-:W-:Y:S06]  /*0460*/  @P2 BRA `(.L_x_161) ;  /* 0xfffffffc00542947 */ /* 0x000fec000383ffff */
.L_x_154:
[----:B------:R-:W-:Y:S05]  /*0470*/  BSYNC.RECONVERGENT B0 ;  /* 0x0000000000007941 */ /* 0x000fea0003800200 */
.L_x_153:
[----:B------:R-:W-:-:S05]  /*0480*/  IMAD.IADD R0, R21, 0x1, -R18 ;  /* 0x0000000115007824 */ /* 0x000fca00078e0a12 */
[----:B------:R-:W-:-:S13]  /*0490*/  ISETP.GT.U32.AND P0, PT, R0, -0x4, PT ;  /* 0xfffffffc0000780c */ /* 0x000fda0003f04070 */
[----:B------:R-:W-:Y:S05]  /*04a0*/  @P0 EXIT ;  /* 0x000000000000094d */ /* 0x000fea0003800000 */
[----:B------:R-:W0:Y:S01]  /*04b0*/  LDC.64 R6, c[0x0][0x3a8] ;  /* 0x0000ea00ff067b82 */ /* 0x000e220000000a00 */
[----:B------:R-:W1:Y:S01]  /*04c0*/  LDCU.128 UR8, c[0x0][0x390] ;  /* 0x00007200ff0877ac */ /* 0x000e620008000c00 */
[----:B------:R-:W-:Y:S01]  /*04d0*/  IADD3 R18, PT, PT, -R18, R13, RZ ;  /* 0x0000000d12127210 */ /* 0x000fe20007ffe1ff */
[----:B-1----:R-:W-:Y:S02]  /*04e0*/  UIADD3 UR6, UP0, UPT, UR8, 0x8, URZ ;  /* 0x0000000808067890 */ /* 0x002fe4000ff1e0ff */
[----:B------:R-:W-:Y:S02]  /*04f0*/  UIADD3 UR4, UP1, UPT, UR10, 0x8, URZ ;  /* 0x000000080a047890 */ /* 0x000fe4000ff3e0ff */
[----:B------:R-:W-:Y:S02]  /*0500*/  UIADD3.X UR7, UPT, UPT, URZ, UR9, URZ, UP0, !UPT ;  /* 0x00000009ff077290 */ /* 0x000fe400087fe4ff */
[----:B------:R-:W-:-:S12]  /*0510*/  UIADD3.X UR5, UPT, UPT, URZ, UR11, URZ, UP1, !UPT ;  /* 0x0000000bff057290 */ /* 0x000fd80008ffe4ff */
.L_x_186:
[----:B-1----:R-:W-:Y:S01]  /*0520*/  MOV R9, UR7 ;  /* 0x0000000700097c02 */ /* 0x002fe20008000f00 */
[----:B------:R-:W-:-:S04]  /*0530*/  IMAD.U32 R8, RZ, RZ, UR6 ;  /* 0x00000006ff087e24 */ /* 0x000fc8000f8e00ff */
[----:B------:R-:W-:-:S05]  /*0540*/  IMAD.WIDE R8, R13, 0x4, R8 ;  /* 0x000000040d087825 */ /* 0x000fca00078e0208 */
[----:B------:R-:W0:Y:S02]  /*0550*/  LDG.E.CONSTANT R5, desc[UR12][R8.64+-0x8] ;  /* 0xfffff80c08057981 */ /* 0x000e24000c1e9900 */
[----:B0-----:R-:W-:-:S06]  /*0560*/  IMAD.WIDE R4, R5, 0x4, R6 ;  /* 0x0000000405047825 */ /* 0x001fcc00078e0206 */
[----:B------:R-:W2:Y:S01]  /*0570*/  LDG.E.CONSTANT R5, desc[UR12][R4.64] ;  /* 0x0000000c04057981 */ /* 0x000ea2000c1e9900 */
[----:B------:R-:W-:Y:S01]  /*0580*/  VIADD R18, R18, 0x4 ;  /* 0x0000000412127836 */ /* 0x000fe20000000000 */
[----:B------:R-:W-:Y:S01]  /*0590*/  BSSY.RECONVERGENT B0, `(.L_x_162) ;  /* 0x0000013000007945 */ /* 0x000fe20003800200 */
[----:B------:R-:W-:-:S03]  /*05a0*/  HFMA2 R3, -RZ, RZ, 1.875, 0 ;  /* 0x3f800000ff037431 */ /* 0x000fc600000001ff */
[----:B------:R-:W-:Y:S01]  /*05b0*/  ISETP.NE.AND P2, PT, R18, RZ, PT ;  /* 0x000000ff1200720c */ /* 0x000fe20003f45270 */
[----:B--2--5:R-:W-:-:S05]  /*05c0*/  FMUL R0, R2, R5 ;  /* 0x0000000502007220 */ /* 0x024fca0000400000 */
[----:B------:R-:W-:-:S13]  /*05d0*/  FSETP.GT.AND P0, PT, R0, RZ, PT ;  /* 0x000000ff0000720b */ /* 0x000fda0003f04000 */
[----:B------:R-:W-:Y:S05]  /*05e0*/  @!P0 BRA `(.L_x_163) ;  /* 0x0000000000348947 */ /* 0x000fea0003800000 */
[----:B------:R-:W-:Y:S01]  /*05f0*/  VIADD R3, R0, 0xf3000000 ;  /* 0xf300000000037836 */ /* 0x000fe20000000000 */
[----:B------:R0:W1:Y:S01]  /*0600*/  MUFU.RSQ R5, R0 ;  /* 0x0000000000057308 */ /* 0x0000620000001400 */
[----:B------:R-:W-:Y:S03]  /*0610*/  BSSY.RECONVERGENT B1, `(.L_x_163) ;  /* 0x000000a000017945 */ /* 0x000fe60003800200 */
[----:B------:R-:W-:-:S13]  /*0620*/  ISETP.GT.U32.AND P0, PT, R3, 0x727fffff, PT ;  /* 0x727fffff0300780c */ /* 0x000fda0003f04070 */
[----:B01----:R-:W-:Y:S05]  /*0630*/  @!P0 BRA `(.L_x_164) ;  /* 0x00000000000c8947 */ /* 0x003fea0003800000 */
[----:B---3--:R-:W-:-:S07]  /*0640*/  MOV R15, 0x660 ;  /* 0x00000660000f7802 */ /* 0x008fce0000000f00 */
[----:B------:R-:W-:Y:S05]  /*0650*/  CALL.REL.NOINC `($__internal_3_$__cuda_sm20_sqrt_rn_f32_slowpath) ;  /* 0x00000008002c7944 */ /* 0x000fea0003c00000 */
[----:B------:R-:W-:Y:S05]  /*0660*/  BRA `(.L_x_165) ;  /* 0x0000000000107947 */ /* 0x000fea0003800000 */
.L_x_164:
[----:B------:R-:W-:Y:S01]  /*0670*/  FMUL.FTZ R3, R0, R5 ;  /* 0x0000000500037220 */ /* 0x000fe20000410000 */
[----:B------:R-:W-:-:S03]  /*0680*/  FMUL.FTZ R4, R5, 0.5 ;  /* 0x3f00000005047820 */ /* 0x000fc60000410000 */
[----:B------:R-:W-:-:S04]  /*0690*/  FFMA R0, -R3, R3, R0 ;  /* 0x0000000303007223 */ /* 0x000fc80000000100 */
[----:B------:R-:W-:-:S07]  /*06a0*/  FFMA R3, R0, R4, R3 ;  /* 0x0000000400037223 */ /* 0x000fce0000000003 */
.L_x_165:
[----:B------:R-:W-:Y:S05]  /*06b0*/  BSYNC.RECONVERGENT B1 ;  /* 0x0000000000017941 */ /* 0x000fea0003800200 */
.L_x_163:
[----:B------:R-:W-:Y:S05]  /*06c0*/  BSYNC.RECONVERGENT B0 ;  /* 0x0000000000007941 */ /* 0x000fea0003800200 */
.L_x_162:
[----:B------:R-:W-:Y:S01]  /*06d0*/  MOV R4, UR4 ;  /* 0x0000000400047c02 */ /* 0x000fe20008000f00 */
[----:B------:R-:W-:-:S04]  /*06e0*/  IMAD.U32 R5, RZ, RZ, UR5 ;  /* 0x00000005ff057e24 */ /* 0x000fc8000f8e00ff */
[----:B------:R-:W-:-:S05]  /*06f0*/  IMAD.WIDE R4, R13, 0x4, R4 ;  /* 0x000000040d047825 */ /* 0x000fca00078e0204 */
[----:B------:R-:W2:Y:S01]  /*0700*/  LDG.E R0, desc[UR12][R4.64+-0x8] ;  /* 0xfffff80c04007981 */ /* 0x000ea2000c1e1900 */
[----:B---3--:R-:W0:Y:S01]  /*0710*/  MUFU.RCP R10, R3 ;  /* 0x00000003000a7308 */ /* 0x008e220000001000 */
        /* <DEDUP_REMOVED lines=10> */
[----:B------:R-:W-:-:S07]  /*07c0*/  MOV R15, R0 ;  /* 0x00000000000f7202 */ /* 0x000fce0000000f00 */
.L_x_167:
[----:B------:R-:W-:Y:S05]  /*07d0*/  BSYNC.RECONVERGENT B0 ;  /* 0x0000000000007941 */ /* 0x000fea0003800200 */
.L_x_166:
[----:B------:R-:W2:Y:S02]  /*07e0*/  LDG.E.CONSTANT R11, desc[UR12][R8.64+-0x4] ;  /* 0xfffffc0c080b7981 */ /* 0x000ea4000c1e9900 */
[----:B--2---:R-:W-:-:S06]  /*07f0*/  IMAD.WIDE R10, R11, 0x4, R6 ;  /* 0x000000040b0a7825 */ /* 0x004fcc00078e0206 */
[----:B------:R-:W2:Y:S01]  /*0800*/  LDG.E.CONSTANT R11, desc[UR12][R10.64] ;  /* 0x0000000c0a0b7981 */ /* 0x000ea2000c1e9900 */
[----:B------:R-:W-:Y:S01]  /*0810*/  BSSY.RECONVERGENT B0, `(.L_x_168) ;  /* 0x0000013000007945 */ /* 0x000fe20003800200 */
[----:B------:R-:W-:Y:S02]  /*0820*/  IMAD.MOV.U32 R3, RZ, RZ, 0x3f800000 ;  /* 0x3f800000ff037424 */ /* 0x000fe400078e00ff */
[----:B------:R0:W-:Y:S01]  /*0830*/  STG.E desc[UR12][R4.64+-0x8], R15 ;  /* 0xfffff80f04007986 */ /* 0x0001e2000c10190c */
[----:B--2---:R-:W-:-:S05]  /*0840*/  FMUL R0, R2, R11 ;  /* 0x0000000b02007220 */ /* 0x004fca0000400000 */
[----:B------:R-:W-:-:S13]  /*0850*/  FSETP.GT.AND P0, PT, R0, RZ, PT ;  /* 0x000000ff0000720b */ /* 0x000fda0003f04000 */
[----:B0-----:R-:W-:Y:S05]  /*0860*/  @!P0 BRA `(.L_x_169) ;  /* 0x0000000000348947 */ /* 0x001fea0003800000 */
[----:B------:R-:W-:Y:S01]  /*0870*/  IADD3 R3, PT, PT, R0, -0xd000000, RZ ;  /* 0xf300000000037810 */ /* 0x000fe20007ffe0ff */
[----:B------:R0:W1:Y:S01]  /*0880*/  MUFU.RSQ R11, R0 ;  /* 0x00000000000b7308 */ /* 0x0000620000001400 */
[----:B------:R-:W-:Y:S02]  /*0890*/  BSSY.RECONVERGENT B1, `(.L_x_169) ;  /* 0x000000a000017945 */ /* 0x000fe40003800200 */
[----:B------:R-:W-:-:S13]  /*08a0*/  ISETP.GT.U32.AND P0, PT, R3, 0x727fffff, PT ;  /* 0x727fffff0300780c */ /* 0x000fda0003f04070 */
[----:B0-----:R-:W-:Y:S05]  /*08b0*/  @!P0 BRA `(.L_x_170) ;  /* 0x00000000000c8947 */ /* 0x001fea0003800000 */
[----:B------:R-:W-:-:S07]  /*08c0*/  MOV R15, 0x8e0 ;  /* 0x000008e0000f7802 */ /* 0x000fce0000000f00 */
[----:B-1----:R-:W-:Y:S05]  /*08d0*/  CALL.REL.NOINC `($__internal_3_$__cuda_sm20_sqrt_rn_f32_slowpath) ;  /* 0x00000004008c7944 */ /* 0x002fea0003c00000 */
[----:B------:R-:W-:Y:S05]  /*08e0*/  BRA `(.L_x_171) ;  /* 0x0000000000107947 */ /* 0x000fea0003800000 */
.L_x_170:
[----:B-1----:R-:W-:Y:S01]  /*08f0*/  FMUL.FTZ R3, R0, R11 ;  /* 0x0000000b00037220 */ /* 0x002fe20000410000 */
[----:B------:R-:W-:-:S03]  /*0900*/  FMUL.FTZ R10, R11, 0.5 ;  /* 0x3f0000000b0a7820 */ /* 0x000fc60000410000 */
[----:B------:R-:W-:-:S04]  /*0910*/  FFMA R0, -R3, R3, R0 ;  /* 0x0000000303007223 */ /* 0x000fc80000000100 */
[----:B------:R-:W-:-:S07]  /*0920*/  FFMA R3, R0, R10, R3 ;  /* 0x0000000a00037223 */ /* 0x000fce0000000003 */
.L_x_171:
[----:B------:R-:W-:Y:S05]  /*0930*/  BSYNC.RECONVERGENT B1 ;  /* 0x0000000000017941 */ /* 0x000fea0003800200 */
.L_x_169:
[----:B------:R-:W-:Y:S05]  /*0940*/  BSYNC.RECONVERGENT B0 ;  /* 0x0000000000007941 */ /* 0x000fea0003800200 */
.L_x_168:
        /* <DEDUP_REMOVED lines=13> */
.L_x_173:
[----:B------:R-:W-:Y:S05]  /*0a20*/  BSYNC.RECONVERGENT B0 ;  /* 0x0000000000007941 */ /* 0x000fea0003800200 */
.L_x_172:
[----:B------:R-:W2:Y:S02]  /*0a30*/  LDG.E.CONSTANT R11, desc[UR12][R8.64] ;  /* 0x0000000c080b7981 */ /* 0x000ea4000c1e9900 */
[----:B--2---:R-:W-:-:S06]  /*0a40*/  IMAD.WIDE R10, R11, 0x4, R6 ;  /* 0x000000040b0a7825 */ /* 0x004fcc00078e0206 */
[----:B------:R-:W2:Y:S01]  /*0a50*/  LDG.E.CONSTANT R11, desc[UR12][R10.64] ;  /* 0x0000000c0a0b7981 */ /* 0x000ea2000c1e9900 */
[----:B------:R-:W-:Y:S01]  /*0a60*/  BSSY.RECONVERGENT B0, `(.L_x_174) ;  /* 0x0000013000007945 */ /* 0x000fe20003800200 */
[----:B------:R-:W-:Y:S02]  /*0a70*/  HFMA2 R3, -RZ, RZ, 1.875, 0 ;  /* 0x3f800000ff037431 */ /* 0x000fe400000001ff */
[----:B------:R0:W-:Y:S01]  /*0a80*/  STG.E desc[UR12][R4.64+-0x4], R15 ;  /* 0xfffffc0f04007986 */ /* 0x0001e2000c10190c */
[----:B--2---:R-:W-:-:S05]  /*0a90*/  FMUL R0, R2, R11 ;  /* 0x0000000b02007220 */ /* 0x004fca0000400000 */
[----:B------:R-:W-:-:S13]  /*0aa0*/  FSETP.GT.AND P0, PT, R0, RZ, PT ;  /* 0x000000ff0000720b */ /* 0x000fda0003f04000 */
[----:B0-----:R-:W-:Y:S05]  /*0ab0*/  @!P0 BRA `(.L_x_175) ;  /* 0x0000000000348947 */ /* 0x001fea0003800000 */
[----:B------:R-:W-:Y:S01]  /*0ac0*/  VIADD R3, R0, 0xf3000000 ;  /* 0xf300000000037836 */ /* 0x000fe20000000000 */
[----:B------:R0:W1:Y:S01]  /*0ad0*/  MUFU.RSQ R11, R0 ;  /* 0x00000000000b7308 */ /* 0x0000620000001400 */
[----:B------:R-:W-:Y:S03]  /*0ae0*/  BSSY.RECONVERGENT B1, `(.L_x_175) ;  /* 0x000000a000017945 */ /* 0x000fe60003800200 */
[----:B------:R-:W-:-:S13]  /*0af0*/  ISETP.GT.U32.AND P0, PT, R3, 0x727fffff, PT ;  /* 0x727fffff0300780c */ /* 0x000fda0003f04070 */
[----:B01----:R-:W-:Y:S05]  /*0b00*/  @!P0 BRA `(.L_x_176) ;  /* 0x00000000000c8947 */ /* 0x003fea0003800000 */
[----:B------:R-:W-:-:S07]  /*0b10*/  MOV R15, 0xb30 ;  /* 0x00000b30000f7802 */ /* 0x000fce0000000f00 */
[----:B------:R-:W-:Y:S05]  /*0b20*/  CALL.REL.NOINC `($__internal_3_$__cuda_sm20_sqrt_rn_f32_slowpath) ;  /* 0x0000000000f87944 */ /* 0x000fea0003c00000 */
[----:B------:R-:W-:Y:S05]  /*0b30*/  BRA `(.L_x_177) ;  /* 0x0000000000107947 */ /* 0x000fea0003800000 */
.L_x_176:
[----:B------:R-:W-:Y:S01]  /*0b40*/  FMUL.FTZ R3, R0, R11 ;  /* 0x0000000b00037220 */ /* 0x000fe20000410000 */
[----:B------:R-:W-:-:S03]  /*0b50*/  FMUL.FTZ R10, R11, 0.5 ;  /* 0x3f0000000b0a7820 */ /* 0x000fc60000410000 */
[----:B------:R-:W-:-:S04]  /*0b60*/  FFMA R0, -R3, R3, R0 ;  /* 0x0000000303007223 */ /* 0x000fc80000000100 */
[----:B------:R-:W-:-:S07]  /*0b70*/  FFMA R3, R0, R10, R3 ;  /* 0x0000000a00037223 */ /* 0x000fce0000000003 */
.L_x_177:
[----:B------:R-:W-:Y:S05]  /*0b80*/  BSYNC.RECONVERGENT B1 ;  /* 0x0000000000017941 */ /* 0x000fea0003800200 */
.L_x_175:
[----:B------:R-:W-:Y:S05]  /*0b90*/  BSYNC.RECONVERGENT B0 ;  /* 0x0000000000007941 */ /* 0x000fea0003800200 */
.L_x_174:
        /* <DEDUP_REMOVED lines=13> */
.L_x_179:
[----:B------:R-:W-:Y:S05]  /*0c70*/  BSYNC.RECONVERGENT B0 ;  /* 0x0000000000007941 */ /* 0x000fea0003800200 */
.L_x_178:
        /* <DEDUP_REMOVED lines=17> */
.L_x_182:
[----:B-1----:R-:W-:Y:S01]  /*0d90*/  FMUL.FTZ R3, R0, R9 ;  /* 0x0000000900037220 */ /* 0x002fe20000410000 */
[----:B------:R-:W-:-:S03]  /*0da0*/  FMUL.FTZ R8, R9, 0.5 ;  /* 0x3f00000009087820 */ /* 0x000fc60000410000 */
[----:B------:R-:W-:-:S04]  /*0db0*/  FFMA R0, -R3, R3, R0 ;  /* 0x0000000303007223 */ /* 0x000fc80000000100 */
[----:B------:R-:W-:-:S07]  /*0dc0*/  FFMA R3, R0, R8, R3 ;  /* 0x0000000800037223 */ /* 0x000fce0000000003 */
.L_x_183:
[----:B------:R-:W-:Y:S05]  /*0dd0*/  BSYNC.RECONVERGENT B1 ;  /* 0x0000000000017941 */ /* 0x000fea0003800200 */
.L_x_181:
[----:B------:R-:W-:Y:S05]  /*0de0*/  BSYNC.RECONVERGENT B0 ;  /* 0x0000000000007941 */ /* 0x000fea0003800200 */
.L_x_180:
        /* <DEDUP_REMOVED lines=13> */
.L_x_185:
[----:B------:R-:W-:Y:S05]  /*0ec0*/  BSYNC.RECONVERGENT B0 ;  /* 0x0000000000007941 */ /* 0x000fea0003800200 */
.L_x_184:
[----:B------:R1:W-:Y:S01]  /*0ed0*/  STG.E desc[UR12][R4.64+0x4], R9 ;  /* 0x0000040904007986 */ /* 0x0003e2000c10190c */
[----:B------:R-:W-:Y:S01]  /*0ee0*/  IADD3 R13, PT, PT, R13, 0x4, RZ ;  /* 0x000000040d0d7810 */ /* 0x000fe20007ffe0ff */
[----:B------:R-:W-:Y:S06]  /*0ef0*/  @P2 BRA `(.L_x_186) ;  /* 0xfffffff400882947 */ /* 0x000fec000383ffff */
[----:B------:R-:W-:Y:S05]  /*0f00*/  EXIT ;  /* 0x000000000000794d */ /* 0x000fea0003800000 */
        .weak           $__internal_3_$__cuda_sm20_sqrt_rn_f32_slowpath
        .type           $__internal_3_$__cuda_sm20_sqrt_rn_f32_slowpath,@function
        .size           $__internal_3_$__cuda_sm20_sqrt_rn_f32_slowpath,($__internal_4_$__cuda_sm3x_div_rn_noftz_f32_slowpath - $__internal_3_$__cuda_sm20_sqrt_rn_f32_slowpath)
$__internal_3_$__cuda_sm20_sqrt_rn_f32_slowpath:
[----:B------:R-:W-:-:S13]  /*0f10*/  LOP3.LUT P0, RZ, R0, 0x7fffffff, RZ, 0xc0, !PT ;  /* 0x7fffffff00ff7812 */ /* 0x000fda000780c0ff */
[----:B------:R-:W-:Y:S01]  /*0f20*/  @!P0 IMAD.MOV.U32 R3, RZ, RZ, R0 ;  /* 0x000000ffff038224 */ /* 0x000fe200078e0000 */
[----:B------:R-:W-:Y:S06]  /*0f30*/  @!P0 BRA `(.L_x_187) ;  /* 0x0000000000408947 */ /* 0x000fec0003800000 */
[----:B------:R-:W-:-:S13]  /*0f40*/  FSETP.GEU.FTZ.AND P0, PT, R0, RZ, PT ;  /* 0x000000ff0000720b */ /* 0x000fda0003f1e000 */
[----:B------:R-:W-:Y:S01]  /*0f50*/  @!P0 MOV R3, 0x7fffffff ;  /* 0x7fffffff00038802 */ /* 0x000fe20000000f00 */
        /* <DEDUP_REMOVED lines=9> */
[----:B------:R-:W-:Y:S02]  /*0ff0*/  @!P0 IMAD.MOV.U32 R3, RZ, RZ, R0 ;  /* 0x000000ffff038224 */ /* 0x000fe400078e0000 */
[----:B------:R-:W-:-:S04]  /*1000*/  @P0 FADD.FTZ R12, -R11, -RZ ;  /* 0x800000ff0b0c0221 */ /* 0x000fc80000010100 */
[----:B------:R-:W-:-:S04]  /*1010*/  @P0 FFMA R12, R11, R12, R10 ;  /* 0x0000000c0b0c0223 */ /* 0x000fc8000000000a */
[----:B------:R-:W-:-:S04]  /*1020*/  @P0 FFMA R12, R12, R14, R11 ;  /* 0x0000000e0c0c0223 */ /* 0x000fc8000000000b */
[----:B------:R-:W-:-:S07]  /*1030*/  @P0 FMUL.FTZ R3, R12, 2.3283064365386962891e-10 ;  /* 0x2f8000000c030820 */ /* 0x000fce0000410000 */
.L_x_187:
[----:B------:R-:W-:Y:S01]  /*1040*/  MOV R10, R15 ;  /* 0x0000000f000a7202 */ /* 0x000fe20000000f00 */
[----:B------:R-:W-:-:S04]  /*1050*/  IMAD.MOV.U32 R11, RZ, RZ, 0x0 ;  /* 0x00000000ff0b7424 */ /* 0x000fc800078e00ff */
[----:B------:R-:W-:Y:S05]  /*1060*/  RET.REL.NODEC R10 `(_Z32normalize_csr_single_pass_kerneliPKiS0_PfPKfS3_) ;  /* 0xffffffec0ae47950 */ /* 0x000fea0003c3ffff */
        .weak           $__internal_4_$__cuda_sm3x_div_rn_noftz_f32_slowpath
        .type           $__internal_4_$__cuda_sm3x_div_rn_noftz_f32_slowpath,@function
        .size           $__internal_4_$__cuda_sm3x_div_rn_noftz_f32_slowpath,(.L_x_204 - $__internal_4_$__cuda_sm3x_div_rn_noftz_f32_slowpath)
$__internal_4_$__cuda_sm3x_div_rn_noftz_f32_slowpath:
[----:B------:R-:W-:Y:S01]  /*1070*/  SHF.R.U32.HI R14, RZ, 0x17, R3 ;  /* 0x00000017ff0e7819 */ /* 0x000fe20000011603 */
[----:B------:R-:W-:Y:S01]  /*1080*/  BSSY.RECONVERGENT B2, `(.L_x_188) ;  /* 0x0000062000027945 */ /* 0x000fe20003800200 */
[----:B------:R-:W-:Y:S02]  /*1090*/  SHF.R.U32.HI R17, RZ, 0x17, R0 ;  /* 0x00000017ff117819 */ /* 0x000fe40000011600 */
[----:B------:R-:W-:Y:S02]  /*10a0*/  LOP3.LUT R14, R14, 0xff, RZ, 0xc0, !PT ;  /* 0x000000ff0e0e7812 */ /* 0x000fe400078ec0ff */
[----:B------:R-:W-:Y:S02]  /*10b0*/  LOP3.LUT R17, R17, 0xff, RZ, 0xc0, !PT ;  /* 0x000000ff11117812 */ /* 0x000fe400078ec0ff */
[----:B------:R-:W-:Y:S02]  /*10c0*/  IADD3 R19, PT, PT, R14, -0x1, RZ ;  /* 0xffffffff0e137810 */ /* 0x000fe40007ffe0ff */
[----:B------:R-:W-:-:S02]  /*10d0*/  IADD3 R16, PT, PT, R17, -0x1, RZ ;  /* 0xffffffff11107810 */ /* 0x000fc40007ffe0ff */
        /* <DEDUP_REMOVED lines=22> */
[----:B------:R-:W-:Y:S01]  /*1240*/  @P0 MOV R15, RZ ;  /* 0x000000ff000f0202 */ /* 0x000fe20000000f00 */
[----:B------:R-:W-:Y:S01]  /*1250*/  @!P0 FFMA R0, R0, 1.84467440737095516160e+19, RZ ;  /* 0x5f80000000008823 */ /* 0x000fe200000000ff */
[----:B------:R-:W-:Y:S01]  /*1260*/  @!P0 MOV R15, 0xffffffc0 ;  /* 0xffffffc0000f8802 */ /* 0x000fe20000000f00 */
[----:B------:R-:W-:-:S04]  /*1270*/  @!P1 FFMA R3, R3, 1.84467440737095516160e+19, RZ ;  /* 0x5f80000003039823 */ /* 0x000fc800000000ff */
[----:B------:R-:W-:-:S07]  /*1280*/  @!P1 VIADD R15, R15, 0x40 ;  /* 0x000000400f0f9836 */ /* 0x000fce0000000000 */
.L_x_189:
[----:B------:R-:W-:Y:S01]  /*1290*/  LEA R16, R14, 0xc0800000, 0x17 ;  /* 0xc08000000e107811 */ /* 0x000fe200078eb8ff */
[----:B------:R-:W-:Y:S01]  /*12a0*/  BSSY.RECONVERGENT B3, `(.L_x_194) ;  /* 0x0000036000037945 */ /* 0x000fe20003800200 */
[----:B------:R-:W-:Y:S02]  /*12b0*/  IADD3 R17, PT, PT, R17, -0x7f, RZ ;  /* 0xffffff8111117810 */ /* 0x000fe40007ffe0ff */
[----:B------:R-:W-:Y:S02]  /*12c0*/  IADD3 R23, PT, PT, -R16, R3, RZ ;  /* 0x0000000310177210 */ /* 0x000fe40007ffe1ff */
[C---:B------:R-:W-:Y:S01]  /*12d0*/  IADD3 R24, PT, PT, R17.reuse, 0x7f, -R14 ;  /* 0x0000007f11187810 */ /* 0x040fe20007ffe80e */
[----:B------:R-:W-:Y:S01]  /*12e0*/  IMAD R0, R17, -0x800000, R0 ;  /* 0xff80000011007824 */ /* 0x000fe200078e0200 */
[----:B------:R-:W0:Y:S01]  /*12f0*/  MUFU.RCP R16, R23 ;  /* 0x0000001700107308 */ /* 0x000e220000001000 */
[----:B------:R-:W-:Y:S02]  /*1300*/  FADD.FTZ R19, -R23, -RZ ;  /* 0x800000ff17137221 */ /* 0x000fe40000010100 */
[----:B------:R-:W-:-:S02]  /*1310*/  IMAD.IADD R15, R24, 0x1, R15 ;  /* 0x00000001180f7824 */ /* 0x000fc400078e020f */
[----:B0-----:R-:W-:-:S04]  /*1320*/  FFMA R3, R16, R19, 1 ;  /* 0x3f80000010037423 */ /* 0x001fc80000000013 */
[----:B------:R-:W-:-:S04]  /*1330*/  FFMA R16, R16, R3, R16 ;  /* 0x0000000310107223 */ /* 0x000fc80000000010 */
[----:B------:R-:W-:-:S04]  /*1340*/  FFMA R3, R0, R16, RZ ;  /* 0x0000001000037223 */ /* 0x000fc800000000ff */
[----:B------:R-:W-:-:S04]  /*1350*/  FFMA R22, R19, R3, R0 ;  /* 0x0000000313167223 */ /* 0x000fc80000000000 */
[----:B------:R-:W-:-:S04]  /*1360*/  FFMA R3, R16, R22, R3 ;  /* 0x0000001610037223 */ /* 0x000fc80000000003 */
[----:B------:R-:W-:-:S04]  /*1370*/  FFMA R22, R19, R3, R0 ;  /* 0x0000000313167223 */ /* 0x000fc80000000000 */
[----:B------:R-:W-:-:S05]  /*1380*/  FFMA R0, R16, R22, R3 ;  /* 0x0000001610007223 */ /* 0x000fca0000000003 */
[----:B------:R-:W-:-:S04]  /*1390*/  SHF.R.U32.HI R14, RZ, 0x17, R0 ;  /* 0x00000017ff0e7819 */ /* 0x000fc80000011600 */
[----:B------:R-:W-:-:S04]  /*13a0*/  LOP3.LUT R14, R14, 0xff, RZ, 0xc0, !PT ;  /* 0x000000ff0e0e7812 */ /* 0x000fc800078ec0ff */
[----:B------:R-:W-:-:S04]  /*13b0*/  IADD3 R14, PT, PT, R14, R15, RZ ;  /* 0x0000000f0e0e7210 */ /* 0x000fc80007ffe0ff */
[----:B------:R-:W-:-:S04]  /*13c0*/  IADD3 R17, PT, PT, R14, -0x1, RZ ;  /* 0xffffffff0e117810 */ /* 0x000fc80007ffe0ff */
        /* <DEDUP_REMOVED lines=10> */
[CCC-:B------:R-:W-:Y:S01]  /*1470*/  FFMA.RP R15, R16.reuse, R22.reuse, R3.reuse ;  /* 0x00000016100f7223 */ /* 0x1c0fe20000008003 */
[----:B------:R-:W-:Y:S01]  /*1480*/  FFMA.RM R16, R16, R22, R3 ;  /* 0x0000001610107223 */ /* 0x000fe20000004003 */
[C---:B------:R-:W-:Y:S01]  /*1490*/  VIADD R22, R14.reuse, 0x20 ;  /* 0x000000200e167836 */ /* 0x040fe20000000000 */
[C---:B------:R-:W-:Y:S02]  /*14a0*/  ISETP.NE.AND P3, PT, R14.reuse, RZ, PT ;  /* 0x000000ff0e00720c */ /* 0x040fe40003f65270 */
[----:B------:R-:W-:Y:S02]  /*14b0*/  LOP3.LUT R17, R17, 0x7fffff, RZ, 0xc0, !PT ;  /* 0x007fffff11117812 */ /* 0x000fe400078ec0ff */
[----:B------:R-:W-:Y:S02]  /*14c0*/  ISETP.NE.AND P1, PT, R14, RZ, PT ;  /* 0x000000ff0e00720c */ /* 0x000fe40003f25270 */
[----:B------:R-:W-:-:S02]  /*14d0*/  LOP3.LUT R17, R17, 0x800000, RZ, 0xfc, !PT ;  /* 0x0080000011117812 */ /* 0x000fc400078efcff */
[----:B------:R-:W-:Y:S02]  /*14e0*/  IADD3 R14, PT, PT, -R14, RZ, RZ ;  /* 0x000000ff0e0e7210 */ /* 0x000fe40007ffe1ff */
[----:B------:R-:W-:Y:S02]  /*14f0*/  SHF.L.U32 R22, R17, R22, RZ ;  /* 0x0000001611167219 */ /* 0x000fe400000006ff */
[----:B------:R-:W-:Y:S02]  /*1500*/  FSETP.NEU.FTZ.AND P0, PT, R15, R16, PT ;  /* 0x000000100f00720b */ /* 0x000fe40003f1d000 */
[----:B------:R-:W-:Y:S02]  /*1510*/  SEL R14, R14, RZ, P3 ;  /* 0x000000ff0e0e7207 */ /* 0x000fe40001800000 */
[----:B------:R-:W-:Y:S02]  /*1520*/  ISETP.NE.AND P1, PT, R22, RZ, P1 ;  /* 0x000000ff1600720c */ /* 0x000fe40000f25270 */
[----:B------:R-:W-:-:S02]  /*1530*/  SHF.R.U32.HI R14, RZ, R14, R17 ;  /* 0x0000000eff0e7219 */ /* 0x000fc40000011611 */
[----:B------:R-:W-:Y:S02]  /*1540*/  PLOP3.LUT P0, PT, P0, P1, PT, 0xf8, 0x8f ;  /* 0x00000000008f781c */ /* 0x000fe40000703f70 */
[----:B------:R-:W-:Y:S02]  /*1550*/  SHF.R.U32.HI R16, RZ, 0x1, R14 ;  /* 0x00000001ff107819 */ /* 0x000fe4000001160e */
[----:B------:R-:W-:-:S04]  /*1560*/  SEL R3, RZ, 0x1, !P0 ;  /* 0x00000001ff037807 */ /* 0x000fc80004000000 */
[----:B------:R-:W-:-:S04]  /*1570*/  LOP3.LUT R3, R3, 0x1, R16, 0xf8, !PT ;  /* 0x0000000103037812 */ /* 0x000fc800078ef810 */
[----:B------:R-:W-:-:S04]  /*1580*/  LOP3.LUT R3, R3, R14, RZ, 0xc0, !PT ;  /* 0x0000000e03037212 */ /* 0x000fc800078ec0ff */
[----:B------:R-:W-:-:S04]  /*1590*/  IADD3 R3, PT, PT, R16, R3, RZ ;  /* 0x0000000310037210 */ /* 0x000fc80007ffe0ff */
[----:B------:R-:W-:Y:S01]  /*15a0*/  LOP3.LUT R0, R3, R0, RZ, 0xfc, !PT ;  /* 0x0000000003007212 */ /* 0x000fe200078efcff */
[----:B------:R-:W-:Y:S06]  /*15b0*/  BRA `(.L_x_197) ;  /* 0x0000000000107947 */ /* 0x000fec0003800000 */
.L_x_196:
[----:B------:R-:W-:-:S04]  /*15c0*/  LOP3.LUT R0, R0, 0x80000000, RZ, 0xc0, !PT ;  /* 0x8000000000007812 */ /* 0x000fc800078ec0ff */
[----:B------:R-:W-:Y:S01]  /*15d0*/  LOP3.LUT R0, R0, 0x7f800000, RZ, 0xfc, !PT ;  /* 0x7f80000000007812 */ /* 0x000fe200078efcff */
[----:B------:R-:W-:Y:S06]  /*15e0*/  BRA `(.L_x_197) ;  /* 0x0000000000047947 */ /* 0x000fec0003800000 */
.L_x_195:
[----:B------:R-:W-:-:S07]  /*15f0*/  IMAD R0, R15, 0x800000, R0 ;  /* 0x008000000f007824 */ /* 0x000fce00078e0200 */
.L_x_197:
[----:B------:R-:W-:Y:S05]  /*1600*/  BSYNC.RECONVERGENT B3 ;  /* 0x0000000000037941 */ /* 0x000fea0003800200 */
.L_x_194:
[----:B------:R-:W-:Y:S05]  /*1610*/  BRA `(.L_x_198) ;  /* 0x0000000000207947 */ /* 0x000fea0003800000 */
.L_x_193:
[----:B------:R-:W-:-:S04]  /*1620*/  LOP3.LUT R0, R3, 0x80000000, R0, 0x48, !PT ;  /* 0x8000000003007812 */ /* 0x000fc800078e4800 */
[----:B------:R-:W-:Y:S01]  /*1630*/  LOP3.LUT R0, R0, 0x7f800000, RZ, 0xfc, !PT ;  /* 0x7f80000000007812 */ /* 0x000fe200078efcff */
[----:B------:R-:W-:Y:S06]  /*1640*/  BRA `(.L_x_198) ;  /* 0x0000000000147947 */ /* 0x000fec0003800000 */
.L_x_192:
[----:B------:R-:W-:Y:S01]  /*1650*/  LOP3.LUT R0, R3, 0x80000000, R0, 0x48, !PT ;  /* 0x8000000003007812 */ /* 0x000fe200078e4800 */
[----:B------:R-:W-:Y:S06]  /*1660*/  BRA `(.L_x_198) ;  /* 0x00000000000c7947 */ /* 0x000fec0003800000 */
.L_x_191:
[----:B------:R-:W0:Y:S01]  /*1670*/  MUFU.RSQ R0, -QNAN ;  /* 0xffc0000000007908 */ /* 0x000e220000001400 */
[----:B------:R-:W-:Y:S05]  /*1680*/  BRA `(.L_x_198) ;  /* 0x0000000000047947 */ /* 0x000fea0003800000 */
.L_x_190:
[----:B------:R-:W-:-:S07]  /*1690*/  FADD.FTZ R0, R0, R3 ;  /* 0x0000000300007221 */ /* 0x000fce0000010000 */
.L_x_198:
[----:B------:R-:W-:Y:S05]  /*16a0*/  BSYNC.RECONVERGENT B2 ;  /* 0x0000000000027941 */ /* 0x000fea0003800200 */
.L_x_188:
[----:B------:R-:W-:Y:S01]  /*16b0*/  HFMA2 R15, -RZ, RZ, 0, 0 ;  /* 0x00000000ff0f7431 */ /* 0x000fe200000001ff */
[----:B------:R-:W-:-:S04]  /*16c0*/  MOV R14, R12 ;  /* 0x0000000c000e7202 */ /* 0x000fc80000000f00 */
[----:B0-----:R-:W-:Y:S05]  /*16d0*/  RET.REL.NODEC R14 `(_Z32normalize_csr_single_pass_kerneliPKiS0_PfPKfS3_) ;  /* 0xffffffe80e487950 */ /* 0x001fea0003c3ffff */
.L_x_199:
        /* <DEDUP_REMOVED lines=10> */
.L_x_204:


//--------------------- .nv.shared._Z25finalize_centroids_kernelPfiiPKi --------------------------
	.section	.nv.shared._Z25finalize_centroids_kernelPfiiPKi,"aw",@nobits
	.sectionflags	@""
	.align	16
	.zero		1024


//--------------------- .nv.shared.reserved.0     --------------------------
	.section	.nv.shared.reserved.0,"aw",@nobits
	.weak		__nv_reservedSMEM_offset_0_alias
	.size		__nv_reservedSMEM_offset_0_alias, 0, 64
	.other		__nv_reservedSMEM_offset_0_alias,@"STO_CUDA_RESERVED_SHARED STV_DEFAULT"
__nv_reservedSMEM_offset_0_alias:
	.zero		0
	.zero		64


//--------------------- .nv.shared._Z30update_centroids_atomic_kernelPKfiiPKiiPfiPi --------------------------
	.section	.nv.shared._Z30update_centroids_atomic_kernelPKfiiPKiiPfiPi,"aw",@nobits
	.sectionflags	@""
	.align	16
	.zero		1024


//--------------------- .nv.shared._Z27partial_block_update_kernelPKfiiPKiiPfiPi --------------------------
	.section	.nv.shared._Z27partial_block_update_kernelPKfiiPKiiPfiPi,"aw",@nobits
	.sectionflags	@""
	.align	16
	.zero		1024


//--------------------- .nv.shared._Z24assign_from_cross_kerneliiPKfiS0_S0_PiPf --------------------------
	.section	.nv.shared._Z24assign_from_cross_kerneliiPKfiS0_S0_PiPf,"aw",@nobits
	.sectionflags	@""
	.align	16
	.zero		1024


//--------------------- .nv.shared._Z32normalize_coo_single_pass_kerneliPfPKiS1_PKfS3_ --------------------------
	.section	.nv.shared._Z32normalize_coo_single_pass_kerneliPfPKiS1_PKfS3_,"aw",@nobits
	.sectionflags	@""
	.align	16
	.zero		1024


//--------------------- .nv.shared._Z32normalize_csr_single_pass_kerneliPKiS0_PfPKfS3_ --------------------------
	.section	.nv.shared._Z32normalize_csr_single_pass_kerneliPKiS0_PfPKfS3_,"aw",@nobits
	.sectionflags	@""
	.align	16
	.zero		1024


//--------------------- .nv.constant0._Z25finalize_centroids_kernelPfiiPKi --------------------------
	.section	.nv.constant0._Z25finalize_centroids_kernelPfiiPKi,"a",@progbits
	.sectionflags	@""
	.align	4
.nv.constant0._Z25finalize_centroids_kernelPfiiPKi:
	.zero		920


//--------------------- .nv.constant0._Z30update_centroids_atomic_kernelPKfiiPKiiPfiPi --------------------------
	.section	.nv.constant0._Z30update_centroids_atomic_kernelPKfiiPKiiPfiPi,"a",@progbits
	.sectionflags	@""
	.align	4
.nv.constant0._Z30update_centroids_atomic_kernelPKfiiPKiiPfiPi:
	.zero		952


//--------------------- .nv.constant0._Z27partial_block_update_kernelPKfiiPKiiPfiPi --------------------------
	.section	.nv.constant0._Z27partial_block_update_kernelPKfiiPKiiPfiPi,"a",@progbits
	.sectionflags	@""
	.align	4
.nv.constant0._Z27partial_block_update_kernelPKfiiPKiiPfiPi:
	.zero		952


//--------------------- .nv.constant0._Z24assign_from_cross_kerneliiPKfiS0_S0_PiPf --------------------------
	.section	.nv.constant0._Z24assign_from_cross_kerneliiPKfiS0_S0_PiPf,"a",@progbits
	.sectionflags	@""
	.align	4
.nv.constant0._Z24assign_from_cross_kerneliiPKfiS0_S0_PiPf:
	.zero		952


//--------------------- .nv.constant0._Z32normalize_coo_single_pass_kerneliPfPKiS1_PKfS3_ --------------------------
	.section	.nv.constant0._Z32normalize_coo_single_pass_kerneliPfPKiS1_PKfS3_,"a",@progbits
	.sectionflags	@""
	.align	4
.nv.constant0._Z32normalize_coo_single_pass_kerneliPfPKiS1_PKfS3_:
	.zero		944


//--------------------- .nv.constant0._Z32normalize_csr_single_pass_kerneliPKiS0_PfPKfS3_ --------------------------
	.section	.nv.constant0._Z32normalize_csr_single_pass_kerneliPKiS0_PfPKfS3_,"a",@progbits
	.sectionflags	@""
	.align	4
.nv.constant0._Z32normalize_csr_single_pass_kerneliPKiS0_PfPKfS3_:
	.zero		944


//--------------------- SYMBOLS --------------------------

	.type		.nv.reservedSmem.offset0,@object
	.size		.nv.reservedSmem.offset0,0x4
	.type		.nv.reservedSmem.cap,@object
	.size		.nv.reservedSmem.cap,0x4
